// auto-generated by cutlass_sweep.gemm — config: {"arch": "sm_90", "cluster_m": 1, "cluster_n": 2, "dtype": "fp16", "stages": 4, "tile_k": 32, "tile_m": 64, "tile_n": 256}
#include "cutlass/cutlass.h"
#include "cutlass/gemm/collective/collective_builder.hpp"
#include "cutlass/gemm/device/gemm_universal_adapter.h"
#include "cutlass/gemm/kernel/gemm_universal.hpp"
#include "cutlass/epilogue/collective/collective_builder.hpp"

using ElemA = cutlass::half_t;
using ElemB = cutlass::half_t;
using ElemCD = cutlass::half_t;
using Acc  = float;
using TileShape    = cute::Shape<cute::_64, cute::_256, cute::_32>;
using ClusterShape = cute::Shape<cute::_1, cute::_2, cute::_1>;

using CollectiveEpilogue = typename cutlass::epilogue::collective::CollectiveBuilder<
    cutlass::arch::Sm90, cutlass::arch::OpClassTensorOp,
    TileShape, ClusterShape,
    cutlass::epilogue::collective::EpilogueTileAuto,
    Acc, Acc,
    ElemCD, cutlass::layout::RowMajor, 128 / cutlass::sizeof_bits<ElemCD>::value,
    ElemCD, cutlass::layout::RowMajor, 128 / cutlass::sizeof_bits<ElemCD>::value,
    cutlass::epilogue::collective::EpilogueScheduleAuto
  >::CollectiveOp;

using CollectiveMainloop = typename cutlass::gemm::collective::CollectiveBuilder<
    cutlass::arch::Sm90, cutlass::arch::OpClassTensorOp,
    ElemA, cutlass::layout::RowMajor, 128 / cutlass::sizeof_bits<ElemA>::value,
    ElemB, cutlass::layout::ColumnMajor, 128 / cutlass::sizeof_bits<ElemB>::value,
    Acc,
    TileShape, ClusterShape,
    cutlass::gemm::collective::StageCount<4>,
    cutlass::gemm::collective::KernelScheduleAuto
  >::CollectiveOp;

using GemmKernel = cutlass::gemm::kernel::GemmUniversal<
    cute::Shape<int,int,int,int>,
    CollectiveMainloop,
    CollectiveEpilogue
>;
using Gemm = cutlass::gemm::device::GemmUniversalAdapter<GemmKernel>;

// Force the device kernel symbol into the cubin without needing a host main.
auto* _anchor = &cutlass::device_kernel<GemmKernel>;


// ===== COMPILED SASS (sm_90a) =====

	.target	sm_90a

	.elftype	@"ET_EXEC"


//--------------------- .note.nv.tkinfo           --------------------------
	.section	.note.nv.tkinfo,"",@"SHT_NOTE"
	.sectionflags	@"SHF_NOTE_NV_TKINFO"
	.tkinfo
        /*0018*/ 	.word	0x00000002
        /*0030*/ 	.string	""
        /*0030*/ 	.string	"ptxas"
        /*0030*/ 	.string	"Cuda compilation tools, release 13.0, V13.0.88"
        /*0030*/ 	.string	"Build cuda_13.0.r13.0/compiler.36424714_0"
        /*0030*/ 	.string	"-arch sm_90a -m 64 "



//--------------------- .note.nv.cuinfo           --------------------------
	.section	.note.nv.cuinfo,"",@"SHT_NOTE"
	.sectionflags	@"SHF_NOTE_NV_CUINFO"
        /*0018*/ 	.short	0x0002
        /*001a*/ 	.short	0x005a
        /*001c*/ 	.short	0x0082
	.zero		2


//--------------------- .nv.info                  --------------------------
	.section	.nv.info,"",@"SHT_CUDA_INFO"
	.align	4


	//----- nvinfo : EIATTR_REGCOUNT
	.align		4
        /*0000*/ 	.byte	0x04, 0x2f
        /*0002*/ 	.short	(.L_15 - .L_14)
	.align		4
.L_14:
        /*0004*/ 	.word	index@(_ZN7cutlass13device_kernelINS_4gemm6kernel13GemmUniversalIN4cute5tupleIJiiiiEEENS1_10collective13CollectiveMmaINS1_34MainloopSm90TmaGmmaWarpSpecializedILi4ENS5_IJNS4_1CILi1EEENSA_ILi2EEESB_EEENS1_32KernelTmaWarpSpecializedPingpongEEENS5_IJNSA_ILi64EEENSA_ILi256EEENSA_ILi32EEEEEENS_6half_tENS5_IJlSB_lEEESK_SL_NS4_8TiledMMAINS4_8MMA_AtomIJNS4_4SM904GMMA26MMA_64x256x16_F32F16F16_SSILNSP_5MajorE0ELSR_0ELNSP_7ScaleInE1ELSS_1EEEEEENS4_6LayoutINS5_IJSB_SB_SB_EEENS5_IJNSA_ILi0EEESX_SX_EEEEENS5_IJNS4_10UnderscoreES10_S10_EEEEENS4_23SM90_TMA_LOAD_MULTICASTENS4_14ComposedLayoutINS4_7SwizzleILi2ELi4ELi3EEENS4_18smem_ptr_flag_bitsILi16EEENSV_INS5_IJNSA_ILi8EEESI_EEENS5_IJSI_SB_EEEEEEEvNS4_8identityENS4_13SM90_TMA_LOADES1D_vS1E_EENS_8epilogue10collective6detail29Sm90TmaWarpSpecializedAdapterINS1I_15DefaultEpilogueISK_SL_SL_NS1H_6thread17LinearCombinationISK_Li1EffLNS1M_9ScaleType4KindE0ELNS_15FloatRoundStyleE2ESK_EENS1_15EpilogueDefaultEEEEEvvEEEEvNT_6ParamsE)
        /*0008*/ 	.word	0x000000a8


	//----- nvinfo : EIATTR_FRAME_SIZE
	.align		4
.L_15:
        /*000c*/ 	.byte	0x04, 0x11
        /*000e*/ 	.short	(.L_17 - .L_16)
	.align		4
.L_16:
        /*0010*/ 	.word	index@(_ZN7cutlass13device_kernelINS_4gemm6kernel13GemmUniversalIN4cute5tupleIJiiiiEEENS1_10collective13CollectiveMmaINS1_34MainloopSm90TmaGmmaWarpSpecializedILi4ENS5_IJNS4_1CILi1EEENSA_ILi2EEESB_EEENS1_32KernelTmaWarpSpecializedPingpongEEENS5_IJNSA_ILi64EEENSA_ILi256EEENSA_ILi32EEEEEENS_6half_tENS5_IJlSB_lEEESK_SL_NS4_8TiledMMAINS4_8MMA_AtomIJNS4_4SM904GMMA26MMA_64x256x16_F32F16F16_SSILNSP_5MajorE0ELSR_0ELNSP_7ScaleInE1ELSS_1EEEEEENS4_6LayoutINS5_IJSB_SB_SB_EEENS5_IJNSA_ILi0EEESX_SX_EEEEENS5_IJNS4_10UnderscoreES10_S10_EEEEENS4_23SM90_TMA_LOAD_MULTICASTENS4_14ComposedLayoutINS4_7SwizzleILi2ELi4ELi3EEENS4_18smem_ptr_flag_bitsILi16EEENSV_INS5_IJNSA_ILi8EEESI_EEENS5_IJSI_SB_EEEEEEEvNS4_8identityENS4_13SM90_TMA_LOADES1D_vS1E_EENS_8epilogue10collective6detail29Sm90TmaWarpSpecializedAdapterINS1I_15DefaultEpilogueISK_SL_SL_NS1H_6thread17LinearCombinationISK_Li1EffLNS1M_9ScaleType4KindE0ELNS_15FloatRoundStyleE2ESK_EENS1_15EpilogueDefaultEEEEEvvEEEEvNT_6ParamsE)
        /*0014*/ 	.word	0x00000000


	//----- nvinfo : EIATTR_MIN_STACK_SIZE
	.align		4
.L_17:
        /*0018*/ 	.byte	0x04, 0x12
        /*001a*/ 	.short	(.L_19 - .L_18)
	.align		4
.L_18:
        /*001c*/ 	.word	index@(_ZN7cutlass13device_kernelINS_4gemm6kernel13GemmUniversalIN4cute5tupleIJiiiiEEENS1_10collective13CollectiveMmaINS1_34MainloopSm90TmaGmmaWarpSpecializedILi4ENS5_IJNS4_1CILi1EEENSA_ILi2EEESB_EEENS1_32KernelTmaWarpSpecializedPingpongEEENS5_IJNSA_ILi64EEENSA_ILi256EEENSA_ILi32EEEEEENS_6half_tENS5_IJlSB_lEEESK_SL_NS4_8TiledMMAINS4_8MMA_AtomIJNS4_4SM904GMMA26MMA_64x256x16_F32F16F16_SSILNSP_5MajorE0ELSR_0ELNSP_7ScaleInE1ELSS_1EEEEEENS4_6LayoutINS5_IJSB_SB_SB_EEENS5_IJNSA_ILi0EEESX_SX_EEEEENS5_IJNS4_10UnderscoreES10_S10_EEEEENS4_23SM90_TMA_LOAD_MULTICASTENS4_14ComposedLayoutINS4_7SwizzleILi2ELi4ELi3EEENS4_18smem_ptr_flag_bitsILi16EEENSV_INS5_IJNSA_ILi8EEESI_EEENS5_IJSI_SB_EEEEEEEvNS4_8identityENS4_13SM90_TMA_LOADES1D_vS1E_EENS_8epilogue10collective6detail29Sm90TmaWarpSpecializedAdapterINS1I_15DefaultEpilogueISK_SL_SL_NS1H_6thread17LinearCombinationISK_Li1EffLNS1M_9ScaleType4KindE0ELNS_15FloatRoundStyleE2ESK_EENS1_15EpilogueDefaultEEEEEvvEEEEvNT_6ParamsE)
        /*0020*/ 	.word	0x00000000
.L_19:


//--------------------- .nv.compat                --------------------------
	.section	.nv.compat,"",@"SHT_CUDA_COMPAT_INFO"
	.align	4
        /*0000*/ 	.byte	0x02, 0x09, 0x01, 0x00, 0x02, 0x02, 0x04, 0x00, 0x02, 0x05, 0x05, 0x00, 0x03, 0x07, 0x01, 0x01
        /*0010*/ 	.byte	0x02, 0x03, 0x01, 0x00, 0x02, 0x06, 0x01, 0x00, 0x04, 0x0b, 0x08, 0x00, 0x00, 0x00, 0x00, 0x00
        /*0020*/ 	.byte	0x00, 0x00, 0x00, 0x00


//--------------------- .nv.info._ZN7cutlass13device_kernelINS_4gemm6kernel13GemmUniversalIN4cute5tupleIJiiiiEEENS1_10collective13CollectiveMmaINS1_34MainloopSm90TmaGmmaWarpSpecializedILi4ENS5_IJNS4_1CILi1EEENSA_ILi2EEESB_EEENS1_32KernelTmaWarpSpecializedPingpongEEENS5_IJNSA_ILi64EEENSA_ILi256EEENSA_ILi32EEEEEENS_6half_tENS5_IJlSB_lEEESK_SL_NS4_8TiledMMAINS4_8MMA_AtomIJNS4_4SM904GMMA26MMA_64x256x16_F32F16F16_SSILNSP_5MajorE0ELSR_0ELNSP_7ScaleInE1ELSS_1EEEEEENS4_6LayoutINS5_IJSB_SB_SB_EEENS5_IJNSA_ILi0EEESX_SX_EEEEENS5_IJNS4_10UnderscoreES10_S10_EEEEENS4_23SM90_TMA_LOAD_MULTICASTENS4_14ComposedLayoutINS4_7SwizzleILi2ELi4ELi3EEENS4_18smem_ptr_flag_bitsILi16EEENSV_INS5_IJNSA_ILi8EEESI_EEENS5_IJSI_SB_EEEEEEEvNS4_8identityENS4_13SM90_TMA_LOADES1D_vS1E_EENS_8epilogue10collective6detail29Sm90TmaWarpSpecializedAdapterINS1I_15DefaultEpilogueISK_SL_SL_NS1H_6thread17LinearCombinationISK_Li1EffLNS1M_9ScaleType4KindE0ELNS_15FloatRoundStyleE2ESK_EENS1_15EpilogueDefaultEEEEEvvEEEEvNT_6ParamsE --------------------------
	.section	.nv.info._ZN7cutlass13device_kernelINS_4gemm6kernel13GemmUniversalIN4cute5tupleIJiiiiEEENS1_10collective13CollectiveMmaINS1_34MainloopSm90TmaGmmaWarpSpecializedILi4ENS5_IJNS4_1CILi1EEENSA_ILi2EEESB_EEENS1_32KernelTmaWarpSpecializedPingpongEEENS5_IJNSA_ILi64EEENSA_ILi256EEENSA_ILi32EEEEEENS_6half_tENS5_IJlSB_lEEESK_SL_NS4_8TiledMMAINS4_8MMA_AtomIJNS4_4SM904GMMA26MMA_64x256x16_F32F16F16_SSILNSP_5MajorE0ELSR_0ELNSP_7ScaleInE1ELSS_1EEEEEENS4_6LayoutINS5_IJSB_SB_SB_EEENS5_IJNSA_ILi0EEESX_SX_EEEEENS5_IJNS4_10UnderscoreES10_S10_EEEEENS4_23SM90_TMA_LOAD_MULTICASTENS4_14ComposedLayoutINS4_7SwizzleILi2ELi4ELi3EEENS4_18smem_ptr_flag_bitsILi16EEENSV_INS5_IJNSA_ILi8EEESI_EEENS5_IJSI_SB_EEEEEEEvNS4_8identityENS4_13SM90_TMA_LOADES1D_vS1E_EENS_8epilogue10collective6detail29Sm90TmaWarpSpecializedAdapterINS1I_15DefaultEpilogueISK_SL_SL_NS1H_6thread17LinearCombinationISK_Li1EffLNS1M_9ScaleType4KindE0ELNS_15FloatRoundStyleE2ESK_EENS1_15EpilogueDefaultEEEEEvvEEEEvNT_6ParamsE,"",@"SHT_CUDA_INFO"
	.sectionflags	@""
	.align	4


	//----- nvinfo : EIATTR_CUDA_API_VERSION
	.align		4
        /*0000*/ 	.byte	0x04, 0x37
        /*0002*/ 	.short	(.L_21 - .L_20)
.L_20:
        /*0004*/ 	.word	0x00000082


	//----- nvinfo : EIATTR_KPARAM_INFO
	.align		4
.L_21:
        /*0008*/ 	.byte	0x04, 0x17
        /*000a*/ 	.short	(.L_23 - .L_22)
.L_22:
        /*000c*/ 	.word	0x00000000
        /*0010*/ 	.short	0x0000
        /*0012*/ 	.short	0x0070
        /*0014*/ 	.byte	0x00, 0xf0, 0x01, 0x10


	//----- nvinfo : EIATTR_SPARSE_MMA_MASK
	.align		4
.L_23:
        /*0018*/ 	.byte	0x03, 0x50
        /*001a*/ 	.short	0x0000


	//----- nvinfo : EIATTR_MAXREG_COUNT
	.align		4
        /*001c*/ 	.byte	0x03, 0x1b
        /*001e*/ 	.short	0x00a8


	//----- nvinfo : EIATTR_NUM_BARRIERS
	.align		4
        /*0020*/ 	.byte	0x02, 0x4c
        /*0022*/ 	.byte	0x01
	.zero		1


	//----- nvinfo : EIATTR_EXTERNS
	.align		4
        /*0024*/ 	.byte	0x04, 0x0f
        /*0026*/ 	.short	(.L_25 - .L_24)


	//   ....[0]....
	.align		4
.L_24:
        /*0028*/ 	.word	index@(__assertfail)


	//----- nvinfo : EIATTR_MERCURY_ISA_VERSION
	.align		4
.L_25:
        /*002c*/ 	.byte	0x03, 0x5f
        /*002e*/ 	.short	0x0101


	//----- nvinfo : EIATTR_INT_WARP_WIDE_INSTR_OFFSETS
	.align		4
        /*0030*/ 	.byte	0x04, 0x31
        /*0032*/ 	.short	(.L_27 - .L_26)


	//   ....[0]....
.L_26:
        /*0034*/ 	.word	0x00000590


	//   ....[1]....
        /*0038*/ 	.word	0x000005d0


	//   ....[2]....
        /*003c*/ 	.word	0x00000660


	//   ....[3]....
        /*0040*/ 	.word	0x00000690


	//   ....[4]....
        /*0044*/ 	.word	0x000006d0


	//   ....[5]....
        /*0048*/ 	.word	0x000006e0


	//   ....[6]....
        /*004c*/ 	.word	0x000007a0


	//   ....[7]....
        /*0050*/ 	.word	0x00000800


	//   ....[8]....
        /*0054*/ 	.word	0x00001f00


	//----- nvinfo : EIATTR_COOP_GROUP_MASK_REGIDS
	.align		4
.L_27:
        /*0058*/ 	.byte	0x04, 0x29
        /*005a*/ 	.short	(.L_29 - .L_28)


	//   ....[0]....
.L_28:
        /*005c*/ 	.word	0xffffffff


	//   ....[1]....
        /*0060*/ 	.word	0xffffffff


	//   ....[2]....
        /*0064*/ 	.word	0xffffffff


	//   ....[3]....
        /*0068*/ 	.word	0xffffffff


	//   ....[4]....
        /*006c*/ 	.word	0xffffffff


	//   ....[5]....
        /*0070*/ 	.word	0xffffffff


	//   ....[6]....
        /*0074*/ 	.word	0xffffffff


	//----- nvinfo : EIATTR_COOP_GROUP_INSTR_OFFSETS
	.align		4
.L_29:
        /*0078*/ 	.byte	0x04, 0x28
        /*007a*/ 	.short	(.L_31 - .L_30)


	//   ....[0]....
.L_30:
        /*007c*/ 	.word	0x00000060


	//   ....[1]....
        /*0080*/ 	.word	0x00000080


	//   ....[2]....
        /*0084*/ 	.word	0x00000180


	//   ....[3]....
        /*0088*/ 	.word	0x000003b0


	//   ....[4]....
        /*008c*/ 	.word	0x000003f0


	//   ....[5]....
        /*0090*/ 	.word	0x000004e0


	//   ....[6]....
        /*0094*/ 	.word	0x00000910


	//----- nvinfo : EIATTR_REG_RECONFIG
	.align		4
.L_31:
        /*0098*/ 	.byte	0x01, 0x54
	.zero		2


	//----- nvinfo : EIATTR_SYSCALL_OFFSETS
	.align		4
        /*009c*/ 	.byte	0x04, 0x46
        /*009e*/ 	.short	(.L_33 - .L_32)


	//   ....[0]....
.L_32:
        /*00a0*/ 	.word	0x00001870


	//----- nvinfo : EIATTR_MBARRIER_INSTR_OFFSETS
	.align		4
.L_33:
        /*00a4*/ 	.byte	0x04, 0x39
        /*00a6*/ 	.short	(.L_35 - .L_34)


	//   ....[0]....
.L_34:
        /*00a8*/ 	.word	0x00000320
        /*00ac*/ 	.word	0x000000ff
        /*00b0*/ 	.word	0x00000000
        /*00b4*/ 	.short	0x0100
        /*00b6*/ 	.byte	0x07
	.zero		1


	//   ....[1]....
        /*00b8*/ 	.word	0x00000330
        /*00bc*/ 	.word	0x000000ff
        /*00c0*/ 	.word	0x00000020
        /*00c4*/ 	.short	0x0100
        /*00c6*/ 	.byte	0x07
	.zero		1


	//   ....[2]....
        /*00c8*/ 	.word	0x00000340
        /*00cc*/ 	.word	0x000000ff
        /*00d0*/ 	.word	0x00000008
        /*00d4*/ 	.short	0x0100
        /*00d6*/ 	.byte	0x07
	.zero		1


	//   ....[3]....
        /*00d8*/ 	.word	0x00000350
        /*00dc*/ 	.word	0x000000ff
        /*00e0*/ 	.word	0x00000028
        /*00e4*/ 	.short	0x0100
        /*00e6*/ 	.byte	0x07
	.zero		1


	//   ....[4]....
        /*00e8*/ 	.word	0x00000360
        /*00ec*/ 	.word	0x000000ff
        /*00f0*/ 	.word	0x00000010
        /*00f4*/ 	.short	0x0100
        /*00f6*/ 	.byte	0x07
	.zero		1


	//   ....[5]....
        /*00f8*/ 	.word	0x00000370
        /*00fc*/ 	.word	0x000000ff
        /*0100*/ 	.word	0x00000030
        /*0104*/ 	.short	0x0100
        /*0106*/ 	.byte	0x07
	.zero		1


	//   ....[6]....
        /*0108*/ 	.word	0x00000380
        /*010c*/ 	.word	0x000000ff
        /*0110*/ 	.word	0x00000018
        /*0114*/ 	.short	0x0100
        /*0116*/ 	.byte	0x07
	.zero		1


	//   ....[7]....
        /*0118*/ 	.word	0x00000390
        /*011c*/ 	.word	0x000000ff
        /*0120*/ 	.word	0x00000038
        /*0124*/ 	.short	0x0100
        /*0126*/ 	.byte	0x07
	.zero		1


	//   ....[8]....
        /*0128*/ 	.word	0x000007e0
        /*012c*/ 	.word	0x000000ff
        /*0130*/ 	.word	0x00000070
        /*0134*/ 	.short	0x0100
        /*0136*/ 	.byte	0x0d
	.zero		1


	//   ....[9]....
        /*0138*/ 	.word	0x00000820
        /*013c*/ 	.word	0x000000ff
        /*0140*/ 	.word	0x00000078
        /*0144*/ 	.short	0x0100
        /*0146*/ 	.byte	0x0d
	.zero		1


	//   ....[10]....
        /*0148*/ 	.word	0x00000850
        /*014c*/ 	.word	0x000000ff
        /*0150*/ 	.word	0x00000050
        /*0154*/ 	.short	0x0100
        /*0156*/ 	.byte	0x10
	.zero		1


	//   ....[11]....
        /*0158*/ 	.word	0x000008a0
        /*015c*/ 	.word	0x000000ff
        /*0160*/ 	.word	0x00000058
        /*0164*/ 	.short	0x0100
        /*0166*/ 	.byte	0x10
	.zero		1


	//   ....[12]....
        /*0168*/ 	.word	0x000008b0
        /*016c*/ 	.word	0x000000ff
        /*0170*/ 	.word	0x00000060
        /*0174*/ 	.short	0x0100
        /*0176*/ 	.byte	0x10
	.zero		1


	//   ....[13]....
        /*0178*/ 	.word	0x000008c0
        /*017c*/ 	.word	0x000000ff
        /*0180*/ 	.word	0x00000068
        /*0184*/ 	.short	0x0100
        /*0186*/ 	.byte	0x10
	.zero		1


	//   ....[14]....
        /*0188*/ 	.word	0x00001750
        /*018c*/ 	.word	0x0000009c
        /*0190*/ 	.word	0x00000000
        /*0194*/ 	.short	0x010a
        /*0196*/ 	.byte	0x2e
	.zero		1


	//   ....[15]....
        /*0198*/ 	.word	0x00001900
        /*019c*/ 	.word	0x00000003
        /*01a0*/ 	.word	0x00000000
        /*01a4*/ 	.short	0x010a
        /*01a6*/ 	.byte	0x3f
	.zero		1


	//   ....[16]....
        /*01a8*/ 	.word	0x00001960
        /*01ac*/ 	.word	0x00000003
        /*01b0*/ 	.word	0x00000000
        /*01b4*/ 	.short	0x010a
        /*01b6*/ 	.byte	0x3f
	.zero		1


	//   ....[17]....
        /*01b8*/ 	.word	0x00001bd0
        /*01bc*/ 	.word	0x000000ff
        /*01c0*/ 	.word	0x00000000
        /*01c4*/ 	.short	0x010a
        /*01c6*/ 	.byte	0x04
	.zero		1


	//   ....[18]....
        /*01c8*/ 	.word	0x00001c10
        /*01cc*/ 	.word	0x000000ff
        /*01d0*/ 	.word	0x00000000
        /*01d4*/ 	.short	0x010a
        /*01d6*/ 	.byte	0x04
	.zero		1


	//   ....[19]....
        /*01d8*/ 	.word	0x00001d90
        /*01dc*/ 	.word	0x00000005
        /*01e0*/ 	.word	0x00000000
        /*01e4*/ 	.short	0x0101
        /*01e6*/ 	.byte	0x3f
	.zero		1


	//   ....[20]....
        /*01e8*/ 	.word	0x00001e90
        /*01ec*/ 	.word	0x0000009d
        /*01f0*/ 	.word	0x00000000
        /*01f4*/ 	.short	0x0101
        /*01f6*/ 	.byte	0x2f
	.zero		1


	//   ....[21]....
        /*01f8*/ 	.word	0x00001f80
        /*01fc*/ 	.word	0x00000003
        /*0200*/ 	.word	0x00000000
        /*0204*/ 	.short	0x0101
        /*0206*/ 	.byte	0x3f
	.zero		1


	//   ....[22]....
        /*0208*/ 	.word	0x00002040
        /*020c*/ 	.word	0x0000009c
        /*0210*/ 	.word	0x00000010
        /*0214*/ 	.short	0x010a
        /*0216*/ 	.byte	0x2e
	.zero		1


	//   ....[23]....
        /*0218*/ 	.word	0x00009df0
        /*021c*/ 	.word	0x0000009f
        /*0220*/ 	.word	0x00000000
        /*0224*/ 	.short	0x0101
        /*0226*/ 	.byte	0x2f
	.zero		1


	//   ....[24]....
        /*0228*/ 	.word	0x0000a810
        /*022c*/ 	.word	0x0000000c
        /*0230*/ 	.word	0x00000020
        /*0234*/ 	.short	0x010a
        /*0236*/ 	.byte	0x3f
	.zero		1


	//   ....[25]....
        /*0238*/ 	.word	0x0000ac50
        /*023c*/ 	.word	0x00000004
        /*0240*/ 	.word	0x00000078
        /*0244*/ 	.short	0x0101
        /*0246*/ 	.byte	0x3f
	.zero		1


	//   ....[26]....
        /*0248*/ 	.word	0x0000b360
        /*024c*/ 	.word	0x00000007
        /*0250*/ 	.word	0x00000000
        /*0254*/ 	.short	0x010a
        /*0256*/ 	.byte	0x3f
	.zero		1


	//   ....[27]....
        /*0258*/ 	.word	0x0000b3e0
        /*025c*/ 	.word	0x00000009
        /*0260*/ 	.word	0x00000000
        /*0264*/ 	.short	0x010a
        /*0266*/ 	.byte	0x3f
	.zero		1


	//   ....[28]....
        /*0268*/ 	.word	0x0000b470
        /*026c*/ 	.word	0x00000006
        /*0270*/ 	.word	0x00000000
        /*0274*/ 	.short	0x010a
        /*0276*/ 	.byte	0x3f
	.zero		1


	//   ....[29]....
        /*0278*/ 	.word	0x0000b500
        /*027c*/ 	.word	0x00000003
        /*0280*/ 	.word	0x00000000
        /*0284*/ 	.short	0x010a
        /*0286*/ 	.byte	0x3f
	.zero		1


	//   ....[30]....
        /*0288*/ 	.word	0x0000b560
        /*028c*/ 	.word	0x0000009e
        /*0290*/ 	.word	0x00000000
        /*0294*/ 	.short	0x010a
        /*0296*/ 	.byte	0x3f
	.zero		1


	//   ....[31]....
        /*0298*/ 	.word	0x0000b5b0
        /*029c*/ 	.word	0x00000003
        /*02a0*/ 	.word	0x00000000
        /*02a4*/ 	.short	0x010a
        /*02a6*/ 	.byte	0x3f
	.zero		1


	//   ....[32]....
        /*02a8*/ 	.word	0x0000b610
        /*02ac*/ 	.word	0x00000005
        /*02b0*/ 	.word	0x00000000
        /*02b4*/ 	.short	0x010a
        /*02b6*/ 	.byte	0x3f
	.zero		1


	//   ....[33]....
        /*02b8*/ 	.word	0x0000b660
        /*02bc*/ 	.word	0x0000009e
        /*02c0*/ 	.word	0x00000010
        /*02c4*/ 	.short	0x010a
        /*02c6*/ 	.byte	0x3f
	.zero		1


	//   ....[34]....
        /*02c8*/ 	.word	0x0000b730
        /*02cc*/ 	.word	0x0000000c
        /*02d0*/ 	.word	0x00000020
        /*02d4*/ 	.short	0x010a
        /*02d6*/ 	.byte	0x3f
	.zero		1


	//   ....[35]....
        /*02d8*/ 	.word	0x0000b800
        /*02dc*/ 	.word	0x00000007
        /*02e0*/ 	.word	0x00000000
        /*02e4*/ 	.short	0x010a
        /*02e6*/ 	.byte	0x3f
	.zero		1


	//   ....[36]....
        /*02e8*/ 	.word	0x0000b850
        /*02ec*/ 	.word	0x00000009
        /*02f0*/ 	.word	0x00000000
        /*02f4*/ 	.short	0x010a
        /*02f6*/ 	.byte	0x3f
	.zero		1


	//   ....[37]....
        /*02f8*/ 	.word	0x0000b8a0
        /*02fc*/ 	.word	0x00000006
        /*0300*/ 	.word	0x00000000
        /*0304*/ 	.short	0x010a
        /*0306*/ 	.byte	0x3f
	.zero		1


	//----- nvinfo : EIATTR_NUM_MBARRIERS
	.align		4
.L_35:
        /*0308*/ 	.byte	0x03, 0x38
        /*030a*/ 	.short	0x000e


	//----- nvinfo : EIATTR_EXIT_INSTR_OFFSETS
	.align		4
        /*030c*/ 	.byte	0x04, 0x1c
        /*030e*/ 	.short	(.L_37 - .L_36)


	//   ....[0]....
.L_36:
        /*0310*/ 	.word	0x00001420


	//   ....[1]....
        /*0314*/ 	.word	0x00001480


	//   ....[2]....
        /*0318*/ 	.word	0x0000a500


	//   ....[3]....
        /*031c*/ 	.word	0x0000a530


	//   ....[4]....
        /*0320*/ 	.word	0x0000b550


	//----- nvinfo : EIATTR_MAX_THREADS
	.align		4
.L_37:
        /*0324*/ 	.byte	0x04, 0x05
        /*0326*/ 	.short	(.L_39 - .L_38)
.L_38:
        /*0328*/ 	.word	0x00000180
        /*032c*/ 	.word	0x00000001
        /*0330*/ 	.word	0x00000001


	//----- nvinfo : EIATTR_CRS_STACK_SIZE
	.align		4
.L_39:
        /*0334*/ 	.byte	0x04, 0x1e
        /*0336*/ 	.short	(.L_41 - .L_40)
.L_40:
        /*0338*/ 	.word	0x00000000


	//----- nvinfo : EIATTR_CBANK_PARAM_SIZE
	.align		4
.L_41:
        /*033c*/ 	.byte	0x03, 0x19
        /*033e*/ 	.short	0x0470


	//----- nvinfo : EIATTR_PARAM_CBANK
	.align		4
        /*0340*/ 	.byte	0x04, 0x0a
        /*0342*/ 	.short	(.L_43 - .L_42)
	.align		4
.L_42:
        /*0344*/ 	.word	index@(.nv.constant0._ZN7cutlass13device_kernelINS_4gemm6kernel13GemmUniversalIN4cute5tupleIJiiiiEEENS1_10collective13CollectiveMmaINS1_34MainloopSm90TmaGmmaWarpSpecializedILi4ENS5_IJNS4_1CILi1EEENSA_ILi2EEESB_EEENS1_32KernelTmaWarpSpecializedPingpongEEENS5_IJNSA_ILi64EEENSA_ILi256EEENSA_ILi32EEEEEENS_6half_tENS5_IJlSB_lEEESK_SL_NS4_8TiledMMAINS4_8MMA_AtomIJNS4_4SM904GMMA26MMA_64x256x16_F32F16F16_SSILNSP_5MajorE0ELSR_0ELNSP_7ScaleInE1ELSS_1EEEEEENS4_6LayoutINS5_IJSB_SB_SB_EEENS5_IJNSA_ILi0EEESX_SX_EEEEENS5_IJNS4_10UnderscoreES10_S10_EEEEENS4_23SM90_TMA_LOAD_MULTICASTENS4_14ComposedLayoutINS4_7SwizzleILi2ELi4ELi3EEENS4_18smem_ptr_flag_bitsILi16EEENSV_INS5_IJNSA_ILi8EEESI_EEENS5_IJSI_SB_EEEEEEEvNS4_8identityENS4_13SM90_TMA_LOADES1D_vS1E_EENS_8epilogue10collective6detail29Sm90TmaWarpSpecializedAdapterINS1I_15DefaultEpilogueISK_SL_SL_NS1H_6thread17LinearCombinationISK_Li1EffLNS1M_9ScaleType4KindE0ELNS_15FloatRoundStyleE2ESK_EENS1_15EpilogueDefaultEEEEEvvEEEEvNT_6ParamsE)
        /*0348*/ 	.short	0x0210
        /*034a*/ 	.short	0x0470


	//----- nvinfo : EIATTR_SW_WAR
	.align		4
.L_43:
        /*034c*/ 	.byte	0x04, 0x36
        /*034e*/ 	.short	(.L_45 - .L_44)
.L_44:
        /*0350*/ 	.word	0x00000008
.L_45:


//--------------------- .nv.callgraph             --------------------------
	.section	.nv.callgraph,"",@"SHT_CUDA_CALLGRAPH"
	.align	4
	.sectionentsize	8
	.align		4
        /*0000*/ 	.word	0x00000000
	.align		4
        /*0004*/ 	.word	0xffffffff
	.align		4
        /*0008*/ 	.word	index@(_ZN7cutlass13device_kernelINS_4gemm6kernel13GemmUniversalIN4cute5tupleIJiiiiEEENS1_10collective13CollectiveMmaINS1_34MainloopSm90TmaGmmaWarpSpecializedILi4ENS5_IJNS4_1CILi1EEENSA_ILi2EEESB_EEENS1_32KernelTmaWarpSpecializedPingpongEEENS5_IJNSA_ILi64EEENSA_ILi256EEENSA_ILi32EEEEEENS_6half_tENS5_IJlSB_lEEESK_SL_NS4_8TiledMMAINS4_8MMA_AtomIJNS4_4SM904GMMA26MMA_64x256x16_F32F16F16_SSILNSP_5MajorE0ELSR_0ELNSP_7ScaleInE1ELSS_1EEEEEENS4_6LayoutINS5_IJSB_SB_SB_EEENS5_IJNSA_ILi0EEESX_SX_EEEEENS5_IJNS4_10UnderscoreES10_S10_EEEEENS4_23SM90_TMA_LOAD_MULTICASTENS4_14ComposedLayoutINS4_7SwizzleILi2ELi4ELi3EEENS4_18smem_ptr_flag_bitsILi16EEENSV_INS5_IJNSA_ILi8EEESI_EEENS5_IJSI_SB_EEEEEEEvNS4_8identityENS4_13SM90_TMA_LOADES1D_vS1E_EENS_8epilogue10collective6detail29Sm90TmaWarpSpecializedAdapterINS1I_15DefaultEpilogueISK_SL_SL_NS1H_6thread17LinearCombinationISK_Li1EffLNS1M_9ScaleType4KindE0ELNS_15FloatRoundStyleE2ESK_EENS1_15EpilogueDefaultEEEEEvvEEEEvNT_6ParamsE)
	.align		4
        /*000c*/ 	.word	index@(__assertfail)
	.align		4
        /*0010*/ 	.word	0x00000000
	.align		4
        /*0014*/ 	.word	0xfffffffe
	.align		4
        /*0018*/ 	.word	0x00000000
	.align		4
        /*001c*/ 	.word	0xfffffffd
	.align		4
        /*0020*/ 	.word	0x00000000
	.align		4
        /*0024*/ 	.word	0xfffffffc


//--------------------- .nv.constant4             --------------------------
	.section	.nv.constant4,"a",@progbits
	.align	8
	.align		8
.nv.constant4:
        /*0000*/ 	.dword	__assertfail
	.align		8
        /*0008*/ 	.dword	__unnamed_1
	.align		8
        /*0010*/ 	.dword	_ZN39_INTERNAL_c96703da_4_k_cu_67c27dba_30844cuda3std3__45__cpo5beginE
	.align		8
        /*0018*/ 	.dword	_ZN39_INTERNAL_c96703da_4_k_cu_67c27dba_30844cuda3std3__45__cpo3endE
	.align		8
        /*0020*/ 	.dword	_ZN39_INTERNAL_c96703da_4_k_cu_67c27dba_30844cuda3std3__45__cpo6cbeginE
	.align		8
        /*0028*/ 	.dword	_ZN39_INTERNAL_c96703da_4_k_cu_67c27dba_30844cuda3std3__45__cpo4cendE
	.align		8
        /*0030*/ 	.dword	_ZN39_INTERNAL_c96703da_4_k_cu_67c27dba_30844cuda3std3__441_GLOBAL__N__c96703da_4_k_cu_67c27dba_30846ignoreE
	.align		8
        /*0038*/ 	.dword	_ZN39_INTERNAL_c96703da_4_k_cu_67c27dba_30844cuda3std3__419piecewise_constructE
	.align		8
        /*0040*/ 	.dword	_ZN39_INTERNAL_c96703da_4_k_cu_67c27dba_30844cuda3std3__48in_placeE
	.align		8
        /*0048*/ 	.dword	_ZN39_INTERNAL_c96703da_4_k_cu_67c27dba_30844cuda3std6ranges3__45__cpo4swapE
	.align		8
        /*0050*/ 	.dword	_ZN39_INTERNAL_c96703da_4_k_cu_67c27dba_30844cuda3std6ranges3__45__cpo9iter_moveE
	.align		8
        /*0058*/ 	.dword	_ZN39_INTERNAL_c96703da_4_k_cu_67c27dba_30844cute7productE
	.align		8
        /*0060*/ 	.dword	_ZN39_INTERNAL_c96703da_4_k_cu_67c27dba_30844cute1_E
	.align		8
        /*0068*/ 	.dword	$str$22
	.align		8
        /*0070*/ 	.dword	$str$23


//--------------------- .text._ZN7cutlass13device_kernelINS_4gemm6kernel13GemmUniversalIN4cute5tupleIJiiiiEEENS1_10collective13CollectiveMmaINS1_34MainloopSm90TmaGmmaWarpSpecializedILi4ENS5_IJNS4_1CILi1EEENSA_ILi2EEESB_EEENS1_32KernelTmaWarpSpecializedPingpongEEENS5_IJNSA_ILi64EEENSA_ILi256EEENSA_ILi32EEEEEENS_6half_tENS5_IJlSB_lEEESK_SL_NS4_8TiledMMAINS4_8MMA_AtomIJNS4_4SM904GMMA26MMA_64x256x16_F32F16F16_SSILNSP_5MajorE0ELSR_0ELNSP_7ScaleInE1ELSS_1EEEEEENS4_6LayoutINS5_IJSB_SB_SB_EEENS5_IJNSA_ILi0EEESX_SX_EEEEENS5_IJNS4_10UnderscoreES10_S10_EEEEENS4_23SM90_TMA_LOAD_MULTICASTENS4_14ComposedLayoutINS4_7SwizzleILi2ELi4ELi3EEENS4_18smem_ptr_flag_bitsILi16EEENSV_INS5_IJNSA_ILi8EEESI_EEENS5_IJSI_SB_EEEEEEEvNS4_8identityENS4_13SM90_TMA_LOADES1D_vS1E_EENS_8epilogue10collective6detail29Sm90TmaWarpSpecializedAdapterINS1I_15DefaultEpilogueISK_SL_SL_NS1H_6thread17LinearCombinationISK_Li1EffLNS1M_9ScaleType4KindE0ELNS_15FloatRoundStyleE2ESK_EENS1_15EpilogueDefaultEEEEEvvEEEEvNT_6ParamsE --------------------------
	.section	.text._ZN7cutlass13device_kernelINS_4gemm6kernel13GemmUniversalIN4cute5tupleIJiiiiEEENS1_10collective13CollectiveMmaINS1_34MainloopSm90TmaGmmaWarpSpecializedILi4ENS5_IJNS4_1CILi1EEENSA_ILi2EEESB_EEENS1_32KernelTmaWarpSpecializedPingpongEEENS5_IJNSA_ILi64EEENSA_ILi256EEENSA_ILi32EEEEEENS_6half_tENS5_IJlSB_lEEESK_SL_NS4_8TiledMMAINS4_8MMA_AtomIJNS4_4SM904GMMA26MMA_64x256x16_F32F16F16_SSILNSP_5MajorE0ELSR_0ELNSP_7ScaleInE1ELSS_1EEEEEENS4_6LayoutINS5_IJSB_SB_SB_EEENS5_IJNSA_ILi0EEESX_SX_EEEEENS5_IJNS4_10UnderscoreES10_S10_EEEEENS4_23SM90_TMA_LOAD_MULTICASTENS4_14ComposedLayoutINS4_7SwizzleILi2ELi4ELi3EEENS4_18smem_ptr_flag_bitsILi16EEENSV_INS5_IJNSA_ILi8EEESI_EEENS5_IJSI_SB_EEEEEEEvNS4_8identityENS4_13SM90_TMA_LOADES1D_vS1E_EENS_8epilogue10collective6detail29Sm90TmaWarpSpecializedAdapterINS1I_15DefaultEpilogueISK_SL_SL_NS1H_6thread17LinearCombinationISK_Li1EffLNS1M_9ScaleType4KindE0ELNS_15FloatRoundStyleE2ESK_EENS1_15EpilogueDefaultEEEEEvvEEEEvNT_6ParamsE,"ax",@progbits
	.align	128
.text._ZN7cutlass13device_kernelINS_4gemm6kernel13GemmUniversalIN4cute5tupleIJiiiiEEENS1_10collective13CollectiveMmaINS1_34MainloopSm90TmaGmmaWarpSpecializedILi4ENS5_IJNS4_1CILi1EEENSA_ILi2EEESB_EEENS1_32KernelTmaWarpSpecializedPingpongEEENS5_IJNSA_ILi64EEENSA_ILi256EEENSA_ILi32EEEEEENS_6half_tENS5_IJlSB_lEEESK_SL_NS4_8TiledMMAINS4_8MMA_AtomIJNS4_4SM904GMMA26MMA_64x256x16_F32F16F16_SSILNSP_5MajorE0ELSR_0ELNSP_7ScaleInE1ELSS_1EEEEEENS4_6LayoutINS5_IJSB_SB_SB_EEENS5_IJNSA_ILi0EEESX_SX_EEEEENS5_IJNS4_10UnderscoreES10_S10_EEEEENS4_23SM90_TMA_LOAD_MULTICASTENS4_14ComposedLayoutINS4_7SwizzleILi2ELi4ELi3EEENS4_18smem_ptr_flag_bitsILi16EEENSV_INS5_IJNSA_ILi8EEESI_EEENS5_IJSI_SB_EEEEEEEvNS4_8identityENS4_13SM90_TMA_LOADES1D_vS1E_EENS_8epilogue10collective6detail29Sm90TmaWarpSpecializedAdapterINS1I_15DefaultEpilogueISK_SL_SL_NS1H_6thread17LinearCombinationISK_Li1EffLNS1M_9ScaleType4KindE0ELNS_15FloatRoundStyleE2ESK_EENS1_15EpilogueDefaultEEEEEvvEEEEvNT_6ParamsE:
        .type           _ZN7cutlass13device_kernelINS_4gemm6kernel13GemmUniversalIN4cute5tupleIJiiiiEEENS1_10collective13CollectiveMmaINS1_34MainloopSm90TmaGmmaWarpSpecializedILi4ENS5_IJNS4_1CILi1EEENSA_ILi2EEESB_EEENS1_32KernelTmaWarpSpecializedPingpongEEENS5_IJNSA_ILi64EEENSA_ILi256EEENSA_ILi32EEEEEENS_6half_tENS5_IJlSB_lEEESK_SL_NS4_8TiledMMAINS4_8MMA_AtomIJNS4_4SM904GMMA26MMA_64x256x16_F32F16F16_SSILNSP_5MajorE0ELSR_0ELNSP_7ScaleInE1ELSS_1EEEEEENS4_6LayoutINS5_IJSB_SB_SB_EEENS5_IJNSA_ILi0EEESX_SX_EEEEENS5_IJNS4_10UnderscoreES10_S10_EEEEENS4_23SM90_TMA_LOAD_MULTICASTENS4_14ComposedLayoutINS4_7SwizzleILi2ELi4ELi3EEENS4_18smem_ptr_flag_bitsILi16EEENSV_INS5_IJNSA_ILi8EEESI_EEENS5_IJSI_SB_EEEEEEEvNS4_8identityENS4_13SM90_TMA_LOADES1D_vS1E_EENS_8epilogue10collective6detail29Sm90TmaWarpSpecializedAdapterINS1I_15DefaultEpilogueISK_SL_SL_NS1H_6thread17LinearCombinationISK_Li1EffLNS1M_9ScaleType4KindE0ELNS_15FloatRoundStyleE2ESK_EENS1_15EpilogueDefaultEEEEEvvEEEEvNT_6ParamsE,@function
        .size           _ZN7cutlass13device_kernelINS_4gemm6kernel13GemmUniversalIN4cute5tupleIJiiiiEEENS1_10collective13CollectiveMmaINS1_34MainloopSm90TmaGmmaWarpSpecializedILi4ENS5_IJNS4_1CILi1EEENSA_ILi2EEESB_EEENS1_32KernelTmaWarpSpecializedPingpongEEENS5_IJNSA_ILi64EEENSA_ILi256EEENSA_ILi32EEEEEENS_6half_tENS5_IJlSB_lEEESK_SL_NS4_8TiledMMAINS4_8MMA_AtomIJNS4_4SM904GMMA26MMA_64x256x16_F32F16F16_SSILNSP_5MajorE0ELSR_0ELNSP_7ScaleInE1ELSS_1EEEEEENS4_6LayoutINS5_IJSB_SB_SB_EEENS5_IJNSA_ILi0EEESX_SX_EEEEENS5_IJNS4_10UnderscoreES10_S10_EEEEENS4_23SM90_TMA_LOAD_MULTICASTENS4_14ComposedLayoutINS4_7SwizzleILi2ELi4ELi3EEENS4_18smem_ptr_flag_bitsILi16EEENSV_INS5_IJNSA_ILi8EEESI_EEENS5_IJSI_SB_EEEEEEEvNS4_8identityENS4_13SM90_TMA_LOADES1D_vS1E_EENS_8epilogue10collective6detail29Sm90TmaWarpSpecializedAdapterINS1I_15DefaultEpilogueISK_SL_SL_NS1H_6thread17LinearCombinationISK_Li1EffLNS1M_9ScaleType4KindE0ELNS_15FloatRoundStyleE2ESK_EENS1_15EpilogueDefaultEEEEEvvEEEEvNT_6ParamsE,(.L_x_328 - _ZN7cutlass13device_kernelINS_4gemm6kernel13GemmUniversalIN4cute5tupleIJiiiiEEENS1_10collective13CollectiveMmaINS1_34MainloopSm90TmaGmmaWarpSpecializedILi4ENS5_IJNS4_1CILi1EEENSA_ILi2EEESB_EEENS1_32KernelTmaWarpSpecializedPingpongEEENS5_IJNSA_ILi64EEENSA_ILi256EEENSA_ILi32EEEEEENS_6half_tENS5_IJlSB_lEEESK_SL_NS4_8TiledMMAINS4_8MMA_AtomIJNS4_4SM904GMMA26MMA_64x256x16_F32F16F16_SSILNSP_5MajorE0ELSR_0ELNSP_7ScaleInE1ELSS_1EEEEEENS4_6LayoutINS5_IJSB_SB_SB_EEENS5_IJNSA_ILi0EEESX_SX_EEEEENS5_IJNS4_10UnderscoreES10_S10_EEEEENS4_23SM90_TMA_LOAD_MULTICASTENS4_14ComposedLayoutINS4_7SwizzleILi2ELi4ELi3EEENS4_18smem_ptr_flag_bitsILi16EEENSV_INS5_IJNSA_ILi8EEESI_EEENS5_IJSI_SB_EEEEEEEvNS4_8identityENS4_13SM90_TMA_LOADES1D_vS1E_EENS_8epilogue10collective6detail29Sm90TmaWarpSpecializedAdapterINS1I_15DefaultEpilogueISK_SL_SL_NS1H_6thread17LinearCombinationISK_Li1EffLNS1M_9ScaleType4KindE0ELNS_15FloatRoundStyleE2ESK_EENS1_15EpilogueDefaultEEEEEvvEEEEvNT_6ParamsE)
        .other          _ZN7cutlass13device_kernelINS_4gemm6kernel13GemmUniversalIN4cute5tupleIJiiiiEEENS1_10collective13CollectiveMmaINS1_34MainloopSm90TmaGmmaWarpSpecializedILi4ENS5_IJNS4_1CILi1EEENSA_ILi2EEESB_EEENS1_32KernelTmaWarpSpecializedPingpongEEENS5_IJNSA_ILi64EEENSA_ILi256EEENSA_ILi32EEEEEENS_6half_tENS5_IJlSB_lEEESK_SL_NS4_8TiledMMAINS4_8MMA_AtomIJNS4_4SM904GMMA26MMA_64x256x16_F32F16F16_SSILNSP_5MajorE0ELSR_0ELNSP_7ScaleInE1ELSS_1EEEEEENS4_6LayoutINS5_IJSB_SB_SB_EEENS5_IJNSA_ILi0EEESX_SX_EEEEENS5_IJNS4_10UnderscoreES10_S10_EEEEENS4_23SM90_TMA_LOAD_MULTICASTENS4_14ComposedLayoutINS4_7SwizzleILi2ELi4ELi3EEENS4_18smem_ptr_flag_bitsILi16EEENSV_INS5_IJNSA_ILi8EEESI_EEENS5_IJSI_SB_EEEEEEEvNS4_8identityENS4_13SM90_TMA_LOADES1D_vS1E_EENS_8epilogue10collective6detail29Sm90TmaWarpSpecializedAdapterINS1I_15DefaultEpilogueISK_SL_SL_NS1H_6thread17LinearCombinationISK_Li1EffLNS1M_9ScaleType4KindE0ELNS_15FloatRoundStyleE2ESK_EENS1_15EpilogueDefaultEEEEEvvEEEEvNT_6ParamsE,@"STO_CUDA_ENTRY STV_DEFAULT"
_ZN7cutlass13device_kernelINS_4gemm6kernel13GemmUniversalIN4cute5tupleIJiiiiEEENS1_10collective13CollectiveMmaINS1_34MainloopSm90TmaGmmaWarpSpecializedILi4ENS5_IJNS4_1CILi1EEENSA_ILi2EEESB_EEENS1_32KernelTmaWarpSpecializedPingpongEEENS5_IJNSA_ILi64EEENSA_ILi256EEENSA_ILi32EEEEEENS_6half_tENS5_IJlSB_lEEESK_SL_NS4_8TiledMMAINS4_8MMA_AtomIJNS4_4SM904GMMA26MMA_64x256x16_F32F16F16_SSILNSP_5MajorE0ELSR_0ELNSP_7ScaleInE1ELSS_1EEEEEENS4_6LayoutINS5_IJSB_SB_SB_EEENS5_IJNSA_ILi0EEESX_SX_EEEEENS5_IJNS4_10UnderscoreES10_S10_EEEEENS4_23SM90_TMA_LOAD_MULTICASTENS4_14ComposedLayoutINS4_7SwizzleILi2ELi4ELi3EEENS4_18smem_ptr_flag_bitsILi16EEENSV_INS5_IJNSA_ILi8EEESI_EEENS5_IJSI_SB_EEEEEEEvNS4_8identityENS4_13SM90_TMA_LOADES1D_vS1E_EENS_8epilogue10collective6detail29Sm90TmaWarpSpecializedAdapterINS1I_15DefaultEpilogueISK_SL_SL_NS1H_6thread17LinearCombinationISK_Li1EffLNS1M_9ScaleType4KindE0ELNS_15FloatRoundStyleE2ESK_EENS1_15EpilogueDefaultEEEEEvvEEEEvNT_6ParamsE:
[----:B------:R-:W0:Y:S01]  /*0000*/  LDC R1, c[0x0][0x28] ;  /* 0x00000a00ff017b82 */ /* 0x000e220000000800 */
[----:B------:R-:W1:Y:S01]  /*0010*/  S2R R3, SR_TID.X ;  /* 0x0000000000037919 */ /* 0x000e620000002100 */
[----:B------:R-:W-:Y:S01]  /*0020*/  ELECT P0, URZ, PT ;  /* 0x00000000003f782f */ /* 0x000fe20003800000 */
[----:B------:R-:W-:Y:S01]  /*0030*/  BSSY B0, `(.L_x_0) ;  /* 0x0000014000007945 */ /* 0x000fe20003800000 */
[--C-:B-1----:R-:W-:Y:S02]  /*0040*/  SHF.R.U32.HI R0, RZ, 0x5, R3.reuse ;  /* 0x00000005ff007819 */ /* 0x102fe40000011603 */
[----:B------:R-:W-:-:S03]  /*0050*/  SHF.R.U32.HI R5, RZ, 0x7, R3 ;  /* 0x00000007ff057819 */ /* 0x000fc60000011603 */
[----:B------:R-:W1:Y:S02]  /*0060*/  SHFL.IDX PT, R2, R0, RZ, 0x1f ;  /* 0x00001fff00027589 */ /* 0x000e6400000e0000 */
[----:B-1----:R-:W-:Y:S02]  /*0070*/  R2UR UR6, R2 ;  /* 0x00000000020672ca */ /* 0x002fe400000e0000 */
[----:B------:R1:W2:Y:S11]  /*0080*/  SHFL.IDX PT, R2, R5, RZ, 0x1f ;  /* 0x00001fff05027589 */ /* 0x0002b600000e0000 */
[----:B------:R-:W-:-:S02]  /*0090*/  USHF.R.S32.HI UR4, URZ, 0x1f, UR6 ;  /* 0x0000001f3f047899 */ /* 0x000fc40008011406 */
[----:B------:R-:W-:Y:S02]  /*00a0*/  ISETP.NE.OR P0, PT, RZ, UR6, !P0 ;  /* 0x00000006ff007c0c */ /* 0x000fe4000c705670 */
[----:B------:R-:W-:-:S04]  /*00b0*/  ULEA.HI UR4, UR4, UR6, URZ, 0x2 ;  /* 0x0000000604047291 */ /* 0x000fc8000f8f103f */
[----:B------:R-:W-:-:S04]  /*00c0*/  ULOP3.LUT UR4, UR4, 0xfffffffc, URZ, 0xc0, !UPT ;  /* 0xfffffffc04047892 */ /* 0x000fc8000f8ec03f */
[----:B------:R-:W-:-:S03]  /*00d0*/  UIADD3 UR6, UR6, -UR4, URZ ;  /* 0x8000000406067290 */ /* 0x000fc6000fffe03f */
[----:B012---:R-:W-:Y:S09]  /*00e0*/  @P0 BRA `(.L_x_1) ;  /* 0x0000000000200947 */ /* 0x007ff20003800000 */
[----:B------:R-:W-:Y:S02]  /*00f0*/  ULDC.64 UR4, c[0x0][0x198] ;  /* 0x0000660000047ab9 */ /* 0x000fe40000000a00 */
[----:B------:R-:W-:Y:S02]  /*0100*/  UIADD3 UR8, UP0, UR4, 0xf0, URZ ;  /* 0x000000f004087890 */ /* 0x000fe4000ff1e03f */
[----:B------:R-:W-:Y:S02]  /*0110*/  UIADD3 UR4, UP1, UR4, 0x1f0, URZ ;  /* 0x000001f004047890 */ /* 0x000fe4000ff3e03f */
[----:B------:R-:W-:Y:S02]  /*0120*/  UIADD3.X UR9, URZ, UR5, URZ, UP0, !UPT ;  /* 0x000000053f097290 */ /* 0x000fe400087fe43f */
[----:B------:R-:W-:-:S07]  /*0130*/  UIADD3.X UR5, URZ, UR5, URZ, UP1, !UPT ;  /* 0x000000053f057290 */ /* 0x000fce0008ffe43f */
[----:B------:R0:W-:Y:S02]  /*0140*/  UTMACCTL.PF [UR8] ;  /* 0x00000000080079b9 */ /* 0x0001e40008040000 */
[----:B------:R0:W-:Y:S02]  /*0150*/  UTMACCTL.PF [UR4] ;  /* 0x00000000040079b9 */ /* 0x0001e40008040000 */
[----:B0-----:R-:W-:Y:S01]  /*0160*/  NOP ;  /* 0x0000000000007918 */ /* 0x001fe20000000000 */
.L_x_1:
[----:B------:R-:W-:Y:S05]  /*0170*/  BSYNC B0 ;  /* 0x0000000000007941 */ /* 0x000fea0003800000 */
.L_x_0:
[----:B------:R-:W0:Y:S01]  /*0180*/  SHFL.IDX PT, R6, R0, RZ, 0x1f ;  /* 0x00001fff00067589 */ /* 0x000e2200000e0000 */
[----:B------:R-:W-:Y:S01]  /*0190*/  R2UR UR19, R2 ;  /* 0x00000000021372ca */ /* 0x000fe200000e0000 */
[----:B------:R-:W-:Y:S01]  /*01a0*/  UISETP.NE.AND UP0, UPT, UR6, 0x3, UPT ;  /* 0x000000030600788c */ /* 0x000fe2000bf05270 */
[----:B------:R-:W-:-:S03]  /*01b0*/  SHF.R.S32.HI R2, RZ, 0x1f, R3 ;  /* 0x0000001fff027819 */ /* 0x000fc60000011403 */
[----:B------:R-:W-:Y:S01]  /*01c0*/  UISETP.EQ.OR UP0, UPT, UR6, URZ, !UP0 ;  /* 0x0000003f0600728c */ /* 0x000fe2000c702670 */
[----:B------:R-:W-:-:S07]  /*01d0*/  LEA.HI R2, R2, R3, RZ, 0x7 ;  /* 0x0000000302027211 */ /* 0x000fce00078f38ff */
[----:B------:R-:W-:Y:S02]  /*01e0*/  UIADD3 UR14, UR19, -0x1, URZ ;  /* 0xffffffff130e7890 */ /* 0x000fe4000fffe03f */
[----:B------:R-:W-:Y:S02]  /*01f0*/  UISETP.EQ.AND UP0, UPT, UR19, URZ, UP0 ;  /* 0x0000003f1300728c */ /* 0x000fe40008702270 */
[----:B------:R-:W-:Y:S02]  /*0200*/  UISETP.GE.U32.AND UP1, UPT, UR14, 0x2, UPT ;  /* 0x000000020e00788c */ /* 0x000fe4000bf26070 */
[----:B------:R-:W-:Y:S01]  /*0210*/  USEL UR41, URZ, 0x1, !UP0 ;  /* 0x000000013f297887 */ /* 0x000fe2000c000000 */
[----:B0-----:R-:W-:-:S03]  /*0220*/  ISETP.NE.AND P0, PT, R6, RZ, PT ;  /* 0x000000ff0600720c */ /* 0x001fc60003f05270 */
[----:B------:R-:W-:-:S10]  /*0230*/  USEL UR41, UR41, 0x2, UP1 ;  /* 0x0000000229297887 */ /* 0x000fd40008800000 */
[----:B------:R-:W-:Y:S05]  /*0240*/  @P0 BRA `(.L_x_2) ;  /* 0x0000000000580947 */ /* 0x000fea0003800000 */
[----:B------:R-:W0:Y:S01]  /*0250*/  S2UR UR7, SR_CgaCtaId ;  /* 0x00000000000779c3 */ /* 0x000e220000008800 */
[----:B------:R-:W-:Y:S01]  /*0260*/  UMOV UR4, 0x400 ;  /* 0x0000040000047882 */ /* 0x000fe20000000000 */
[----:B------:R-:W-:Y:S01]  /*0270*/  UMOV UR5, 0x1 ;  /* 0x0000000100057882 */ /* 0x000fe20000000000 */
[----:B------:R-:W-:Y:S01]  /*0280*/  UMOV UR8, 0x2 ;  /* 0x0000000200087882 */ /* 0x000fe20000000000 */
[----:B------:R-:W-:Y:S01]  /*0290*/  ELECT P0, URZ, PT ;  /* 0x00000000003f782f */ /* 0x000fe20003800000 */
[----:B------:R-:W-:-:S04]  /*02a0*/  UIADD3 UR8, -UR8, 0x100000, URZ ;  /* 0x0010000008087890 */ /* 0x000fc8000fffe13f */
[----:B------:R-:W-:Y:S02]  /*02b0*/  USHF.L.U32 UR9, UR8, 0xb, URZ ;  /* 0x0000000b08097899 */ /* 0x000fe4000800063f */
[----:B------:R-:W-:Y:S02]  /*02c0*/  USHF.L.U32 UR8, UR8, 0x1, URZ ;  /* 0x0000000108087899 */ /* 0x000fe4000800063f */
[----:B0-----:R-:W-:Y:S02]  /*02d0*/  ULEA UR7, UR7, UR4, 0x18 ;  /* 0x0000000407077291 */ /* 0x001fe4000f8ec03f */
[----:B------:R-:W-:-:S04]  /*02e0*/  UIADD3 UR4, -UR5, 0x100000, URZ ;  /* 0x0010000005047890 */ /* 0x000fc8000fffe13f */
[----:B------:R-:W-:Y:S02]  /*02f0*/  USHF.L.U32 UR5, UR4, 0xb, URZ ;  /* 0x0000000b04057899 */ /* 0x000fe4000800063f */
[----:B------:R-:W-:Y:S01]  /*0300*/  USHF.L.U32 UR4, UR4, 0x1, URZ ;  /* 0x0000000104047899 */ /* 0x000fe2000800063f */
[----:B------:R-:W0:Y:S11]  /*0310*/  FENCE.VIEW.ASYNC.S ;  /* 0x00000000000073c6 */ /* 0x000e360000000000 */
[----:B0-----:R0:W1:Y:S01]  /*0320*/  SYNCS.EXCH.64 URZ, [UR7], UR4 ;  /* 0x00000004073f75b2 */ /* 0x0010620008000100 */
[----:B------:R0:W2:Y:S01]  /*0330*/  SYNCS.EXCH.64 URZ, [UR7+0x20], UR8 ;  /* 0x00002008073f75b2 */ /* 0x0000a20008000100 */
[----:B------:R0:W3:Y:S01]  /*0340*/  SYNCS.EXCH.64 URZ, [UR7+0x8], UR4 ;  /* 0x00000804073f75b2 */ /* 0x0000e20008000100 */
[----:B------:R0:W4:Y:S01]  /*0350*/  SYNCS.EXCH.64 URZ, [UR7+0x28], UR8 ;  /* 0x00002808073f75b2 */ /* 0x0001220008000100 */
[----:B------:R0:W0:Y:S01]  /*0360*/  SYNCS.EXCH.64 URZ, [UR7+0x10], UR4 ;  /* 0x00001004073f75b2 */ /* 0x0000220008000100 */
[----:B------:R0:W0:Y:S01]  /*0370*/  SYNCS.EXCH.64 URZ, [UR7+0x30], UR8 ;  /* 0x00003008073f75b2 */ /* 0x0000220008000100 */
[----:B------:R0:W0:Y:S01]  /*0380*/  SYNCS.EXCH.64 URZ, [UR7+0x18], UR4 ;  /* 0x00001804073f75b2 */ /* 0x0000220008000100 */
[----:B------:R0:W0:Y:S01]  /*0390*/  SYNCS.EXCH.64 URZ, [UR7+0x38], UR8 ;  /* 0x00003808073f75b2 */ /* 0x0000220008000100 */
[----:B------:R-:W-:Y:S01]  /*03a0*/  NOP ;  /* 0x0000000000007918 */ /* 0x000fe20000000000 */
.L_x_2:
[----:B------:R-:W5:Y:S01]  /*03b0*/  SHFL.IDX PT, R10, R0, RZ, 0x1f ;  /* 0x00001fff000a7589 */ /* 0x000f6200000e0000 */
[----:B------:R-:W1:Y:S01]  /*03c0*/  S2UR UR15, SR_CTAID.X ;  /* 0x00000000000f79c3 */ /* 0x000e620000002500 */
[----:B------:R-:W-:Y:S02]  /*03d0*/  ELECT P0, URZ, PT ;  /* 0x00000000003f782f */ /* 0x000fe40003800000 */
[----:B------:R-:W-:Y:S01]  /*03e0*/  SHF.R.S32.HI R11, RZ, 0x1f, R6 ;  /* 0x0000001fff0b7819 */ /* 0x000fe20000011406 */
[----:B------:R1:W2:Y:S01]  /*03f0*/  SHFL.IDX PT, R8, R0, RZ, 0x1f ;  /* 0x00001fff00087589 */ /* 0x0002a200000e0000 */
[----:B------:R-:W-:Y:S02]  /*0400*/  ELECT P1, URZ, PT ;  /* 0x00000000003f782f */ /* 0x000fe40003820000 */
[----:B------:R-:W-:Y:S01]  /*0410*/  LOP3.LUT R2, R2, 0xffffff80, RZ, 0xc0, !PT ;  /* 0xffffff8002027812 */ /* 0x000fe200078ec0ff */
[----:B0-----:R-:W-:Y:S01]  /*0420*/  ULDC UR4, c[0x0][0x150] ;  /* 0x0000540000047ab9 */ /* 0x001fe20000000800 */
[----:B------:R-:W-:Y:S01]  /*0430*/  LEA.HI R11, R11, R6, RZ, 0x2 ;  /* 0x000000060b0b7211 */ /* 0x000fe200078f10ff */
[----:B------:R-:W0:Y:S01]  /*0440*/  S2UR UR8, SR_CTAID.Y ;  /* 0x00000000000879c3 */ /* 0x000e220000002600 */
[----:B------:R-:W-:Y:S01]  /*0450*/  NOP ;  /* 0x0000000000007918 */ /* 0x000fe20000000000 */
[----:B------:R-:W-:Y:S01]  /*0460*/  IMAD.IADD R4, R3, 0x1, -R2 ;  /* 0x0000000103047824 */ /* 0x000fe200078e0a02 */
[----:B------:R-:W-:Y:S01]  /*0470*/  LOP3.LUT R11, R11, 0x3ffffffc, RZ, 0xc0, !PT ;  /* 0x3ffffffc0b0b7812 */ /* 0x000fe200078ec0ff */
[----:B------:R-:W-:Y:S01]  /*0480*/  NOP ;  /* 0x0000000000007918 */ /* 0x000fe20000000000 */
[----:B------:R-:W-:Y:S01]  /*0490*/  ULDC UR17, c[0x0][0x148] ;  /* 0x0000520000117ab9 */ /* 0x000fe20000000800 */
[----:B------:R-:W-:Y:S01]  /*04a0*/  UMOV UR20, 0x80 ;  /* 0x0000008000147882 */ /* 0x000fe20000000000 */
[----:B------:R-:W-:Y:S01]  /*04b0*/  SHF.R.S32.HI R9, RZ, 0x1f, R4 ;  /* 0x0000001fff097819 */ /* 0x000fe20000011404 */
[----:B------:R-:W-:Y:S01]  /*04c0*/  IMAD.IADD R11, R6, 0x1, -R11 ;  /* 0x00000001060b7824 */ /* 0x000fe200078e0a0b */
[----:B------:R-:W-:Y:S01]  /*04d0*/  ULDC UR12, c[0x0][0x144] ;  /* 0x00005100000c7ab9 */ /* 0x000fe20000000800 */
[----:B------:R-:W3:Y:S01]  /*04e0*/  SHFL.IDX PT, R5, R5, RZ, 0x1f ;  /* 0x00001fff05057589 */ /* 0x000ee200000e0000 */
[----:B------:R-:W-:-:S02]  /*04f0*/  LEA.HI R2, R9, R4, RZ, 0x3 ;  /* 0x0000000409027211 */ /* 0x000fc400078f18ff */
[----:B------:R-:W-:Y:S02]  /*0500*/  ISETP.NE.AND P3, PT, RZ, UR19, PT ;  /* 0x00000013ff007c0c */ /* 0x000fe4000bf65270 */
[----:B-----5:R-:W-:Y:S02]  /*0510*/  ISETP.NE.OR P0, PT, R10, RZ, !P0 ;  /* 0x000000ff0a00720c */ /* 0x020fe40004705670 */
[----:B-1----:R-:W-:Y:S02]  /*0520*/  I2FP.F32.U32 R0, UR15 ;  /* 0x0000000f00007c45 */ /* 0x002fe40008201000 */
[----:B--2---:R-:W-:Y:S02]  /*0530*/  ISETP.NE.OR P1, PT, R8, RZ, !P1 ;  /* 0x000000ff0800720c */ /* 0x004fe40004f25670 */
[----:B------:R-:W-:Y:S01]  /*0540*/  SHF.R.S32.HI R7, RZ, 0x3, R2 ;  /* 0x00000003ff077819 */ /* 0x000fe20000011402 */
[----:B------:R-:W-:Y:S01]  /*0550*/  FMUL R0, R0, UR4 ;  /* 0x0000000400007c20 */ /* 0x000fe20008400000 */
[----:B------:R-:W-:Y:S01]  /*0560*/  ULDC UR4, c[0x0][0x154] ;  /* 0x0000550000047ab9 */ /* 0x000fe20000000800 */
[----:B0-----:R-:W-:-:S02]  /*0570*/  I2FP.F32.U32 R6, UR8 ;  /* 0x0000000800067c45 */ /* 0x001fc40008201000 */
[----:B------:R-:W-:Y:S02]  /*0580*/  SHF.R.S32.HI R2, RZ, 0x1f, R2 ;  /* 0x0000001fff027819 */ /* 0x000fe40000011402 */
[----:B------:R-:W-:Y:S01]  /*0590*/  VOTEU.ALL UP2, P0 ;  /* 0x00000000003f7886 */ /* 0x000fe20000040000 */
[----:B------:R-:W-:Y:S01]  /*05a0*/  FMUL R6, R6, UR4 ;  /* 0x0000000406067c20 */ /* 0x000fe20008400000 */
[----:B------:R-:W0:Y:S01]  /*05b0*/  F2I.U32.TRUNC.NTZ R0, R0 ;  /* 0x0000000000007305 */ /* 0x000e22000020f000 */
[----:B------:R-:W-:Y:S01]  /*05c0*/  LEA.HI R2, R2, R7, RZ, 0x2 ;  /* 0x0000000702027211 */ /* 0x000fe200078f10ff */
[----:B------:R-:W-:Y:S01]  /*05d0*/  VOTEU.ALL UP3, P1 ;  /* 0x00000000003f7886 */ /* 0x000fe20000860000 */
[----:B------:R-:W1:Y:S01]  /*05e0*/  @!UP2 S2UR UR11, SR_CgaCtaId ;  /* 0x00000000000ba9c3 */ /* 0x000e620000008800 */
[----:B------:R-:W-:Y:S01]  /*05f0*/  UMOV UR4, 0x20 ;  /* 0x0000002000047882 */ /* 0x000fe20000000000 */
[----:B------:R-:W-:Y:S01]  /*0600*/  LOP3.LUT R2, R2, 0xfffffffc, RZ, 0xc0, !PT ;  /* 0xfffffffc02027812 */ /* 0x000fe200078ec0ff */
[----:B------:R-:W-:Y:S01]  /*0610*/  @!UP2 UMOV UR10, 0x400 ;  /* 0x00000400000aa882 */ /* 0x000fe20000000000 */
[----:B------:R-:W-:-:S04]  /*0620*/  @!UP2 UIADD3 UR4, -UR4, 0x100000, URZ ;  /* 0x001000000404a890 */ /* 0x000fc8000fffe13f */
[----:B------:R-:W-:Y:S02]  /*0630*/  @!UP2 USHF.L.U32 UR5, UR4, 0xb, URZ ;  /* 0x0000000b0405a899 */ /* 0x000fe4000800063f */
[----:B------:R-:W-:Y:S01]  /*0640*/  @!UP2 USHF.L.U32 UR4, UR4, 0x1, URZ ;  /* 0x000000010404a899 */ /* 0x000fe2000800063f */
[----:B------:R-:W2:Y:S01]  /*0650*/  F2I.U32.TRUNC.NTZ R6, R6 ;  /* 0x0000000600067305 */ /* 0x000ea2000020f000 */
[----:B------:R-:W-:Y:S01]  /*0660*/  VOTEU.ALL UP0, P0 ;  /* 0x00000000003f7886 */ /* 0x000fe20000000000 */
[----:B------:R-:W-:Y:S01]  /*0670*/  IMAD.IADD R2, R7, 0x1, -R2 ;  /* 0x0000000107027824 */ /* 0x000fe200078e0a02 */
[----:B------:R-:W5:Y:S01]  /*0680*/  @!UP3 S2UR UR18, SR_CgaCtaId ;  /* 0x000000000012b9c3 */ /* 0x000f620000008800 */
[----:B------:R-:W-:Y:S01]  /*0690*/  VOTEU.ALL UP1, P0 ;  /* 0x00000000003f7886 */ /* 0x000fe20000020000 */
[----:B------:R-:W-:Y:S01]  /*06a0*/  @!UP3 UMOV UR16, 0x400 ;  /* 0x000004000010b882 */ /* 0x000fe20000000000 */
[----:B------:R-:W-:Y:S01]  /*06b0*/  IMAD R2, R11, 0x4, R2 ;  /* 0x000000040b027824 */ /* 0x000fe200078e0202 */
[----:B0-----:R-:W-:Y:S01]  /*06c0*/  R2UR UR7, R0 ;  /* 0x00000000000772ca */ /* 0x001fe200000e0000 */
[----:B------:R-:W-:Y:S01]  /*06d0*/  VOTEU.ALL UP4, P1 ;  /* 0x00000000003f7886 */ /* 0x000fe20000880000 */
[----:B------:R-:W-:Y:S01]  /*06e0*/  VOTEU.ALL UP5, P1 ;  /* 0x00000000003f7886 */ /* 0x000fe200008a0000 */
[----:B------:R-:W-:Y:S01]  /*06f0*/  IMAD.SHL.U32 R7, R2, 0x4, RZ ;  /* 0x0000000402077824 */ /* 0x000fe200078e00ff */
[----:B------:R-:W0:Y:S01]  /*0700*/  LDC R0, c[0x0][0x140] ;  /* 0x00005000ff007b82 */ /* 0x000e220000000800 */
[----:B------:R-:W-:-:S02]  /*0710*/  LOP3.LUT P0, RZ, R4, 0x7, RZ, 0xc0, !PT ;  /* 0x0000000704ff7812 */ /* 0x000fc4000780c0ff */
[----:B--2---:R-:W-:Y:S02]  /*0720*/  R2UR UR9, R6 ;  /* 0x00000000060972ca */ /* 0x004fe400000e0000 */
[----:B------:R-:W-:Y:S01]  /*0730*/  LOP3.LUT R152, R2, 0xc, R7, 0x78, !PT ;  /* 0x0000000c02987812 */ /* 0x000fe200078e7807 */
[----:B-1----:R-:W-:Y:S02]  /*0740*/  @!UP2 ULEA UR13, UR11, UR10, 0x18 ;  /* 0x0000000a0b0da291 */ /* 0x002fe4000f8ec03f */
[----:B------:R-:W-:-:S04]  /*0750*/  @!UP3 UIADD3 UR10, -UR20, 0x100000, URZ ;  /* 0x00100000140ab890 */ /* 0x000fc8000fffe13f */
[----:B------:R-:W-:Y:S02]  /*0760*/  @!UP3 USHF.L.U32 UR11, UR10, 0xb, URZ ;  /* 0x0000000b0a0bb899 */ /* 0x000fe4000800063f */
[----:B------:R-:W-:Y:S01]  /*0770*/  @!UP3 USHF.L.U32 UR10, UR10, 0x1, URZ ;  /* 0x000000010a0ab899 */ /* 0x000fe2000800063f */
[----:B------:R-:W-:Y:S01]  /*0780*/  ISETP.LT.U32.AND P0, PT, R152, 0x2, !P0 ;  /* 0x000000029800780c */ /* 0x000fe20004701070 */
[----:B------:R-:W-:Y:S01]  /*0790*/  UIADD3 UR7, -UR7, URZ, URZ ;  /* 0x0000003f07077290 */ /* 0x000fe2000fffe13f */
[----:B------:R-:W-:Y:S01]  /*07a0*/  VOTEU.ALL UP2, P1 ;  /* 0x00000000003f7886 */ /* 0x000fe20000840000 */
[----:B-----5:R-:W-:Y:S02]  /*07b0*/  @!UP3 ULEA UR16, UR18, UR16, 0x18 ;  /* 0x000000101210b291 */ /* 0x020fe4000f8ec03f */
[----:B------:R-:W-:Y:S01]  /*07c0*/  UIADD3 UR9, -UR9, URZ, URZ ;  /* 0x0000003f09097290 */ /* 0x000fe2000fffe13f */
[----:B------:R-:W1:Y:S02]  /*07d0*/  FENCE.VIEW.ASYNC.S ;  /* 0x00000000000073c6 */ /* 0x000e640000000000 */
[----:B-1----:R-:W1:Y:S01]  /*07e0*/  @!UP0 SYNCS.EXCH.64 URZ, [UR13+0x70], UR4 ;  /* 0x000070040d3f85b2 */ /* 0x002e620008000100 */
[----:B------:R-:W-:Y:S01]  /*07f0*/  UIMAD UR7, UR12, UR7, UR15 ;  /* 0x000000070c0772a4 */ /* 0x000fe2000f8e020f */
[----:B------:R-:W-:Y:S01]  /*0800*/  VOTEU.ALL UP3, P1 ;  /* 0x00000000003f7886 */ /* 0x000fe20000860000 */
[----:B0-----:R-:W-:Y:S01]  /*0810*/  ISETP.EQ.U32.AND P2, PT, R0, 0x1, PT ;  /* 0x000000010000780c */ /* 0x001fe20003f42070 */
[----:B------:R0:W2:Y:S01]  /*0820*/  @!UP1 SYNCS.EXCH.64 URZ, [UR13+0x78], UR4 ;  /* 0x000078040d3f95b2 */ /* 0x0000a20008000100 */
[----:B------:R-:W-:Y:S01]  /*0830*/  NOP ;  /* 0x0000000000007918 */ /* 0x000fe20000000000 */
[----:B0-----:R-:W-:Y:S01]  /*0840*/  UIMAD UR4, UR17, UR9, UR8 ;  /* 0x00000009110472a4 */ /* 0x001fe2000f8e0208 */
[----:B------:R0:W0:Y:S05]  /*0850*/  @!UP2 SYNCS.EXCH.64 URZ, [UR16+0x50], UR10 ;  /* 0x0000500a103fa5b2 */ /* 0x00002a0008000100 */
[----:B------:R-:W-:-:S04]  /*0860*/  ISETP.NE.AND P1, PT, R152, UR4, PT ;  /* 0x0000000498007c0c */ /* 0x000fc8000bf25270 */
[----:B------:R-:W-:-:S04]  /*0870*/  ISETP.EQ.OR P1, PT, RZ, UR7, !P1 ;  /* 0x00000007ff007c0c */ /* 0x000fc8000cf22670 */
[----:B------:R-:W-:-:S04]  /*0880*/  PLOP3.LUT P0, PT, P0, P1, PT, 0x80, 0x0 ;  /* 0x000000000000781c */ /* 0x000fc80000703070 */
[----:B------:R-:W-:Y:S01]  /*0890*/  P2R R160, PR, RZ, 0x1 ;  /* 0x00000001ffa07803 */ /* 0x000fe20000000000 */
[----:B------:R0:W0:Y:S01]  /*08a0*/  @!UP3 SYNCS.EXCH.64 URZ, [UR16+0x58], UR10 ;  /* 0x0000580a103fb5b2 */ /* 0x0000220008000100 */
[----:B------:R0:W0:Y:S01]  /*08b0*/  @!UP4 SYNCS.EXCH.64 URZ, [UR16+0x60], UR10 ;  /* 0x0000600a103fc5b2 */ /* 0x0000220008000100 */
[----:B------:R0:W0:Y:S01]  /*08c0*/  @!UP5 SYNCS.EXCH.64 URZ, [UR16+0x68], UR10 ;  /* 0x0000680a103fd5b2 */ /* 0x0000220008000100 */
[----:B------:R-:W-:Y:S01]  /*08d0*/  NOP ;  /* 0x0000000000007918 */ /* 0x000fe20000000000 */
[----:B-123--:R-:W-:Y:S05]  /*08e0*/  @!P2 BRA `(.L_x_3) ;  /* 0x000000000008a947 */ /* 0x00efea0003800000 */
[----:B0---4-:R-:W-:Y:S01]  /*08f0*/  UCGABAR_ARV ;  /* 0x00000000000079c7 */ /* 0x011fe20008000000 */
[----:B------:R-:W-:Y:S05]  /*0900*/  BRA `(.L_x_4) ;  /* 0x0000000000047947 */ /* 0x000fea0003800000 */
.L_x_3:
[----:B0---4-:R-:W-:Y:S01]  /*0910*/  NOP ;  /* 0x0000000000007918 */ /* 0x011fe20000000000 */
.L_x_4:
[----:B------:R-:W-:Y:S01]  /*0920*/  ULDC.64 UR4, c[0x0][0x598] ;  /* 0x0001660000047ab9 */ /* 0x000fe20000000a00 */
[----:B------:R-:W-:Y:S01]  /*0930*/  ULDC.64 UR50, c[0x0][0x208] ;  /* 0x0000820000327ab9 */ /* 0x000fe20000000a00 */
[----:B------:R-:W-:-:S04]  /*0940*/  ISETP.NE.U32.AND P0, PT, RZ, UR4, PT ;  /* 0x00000004ff007c0c */ /* 0x000fc8000bf05070 */
[----:B------:R-:W-:-:S13]  /*0950*/  ISETP.NE.AND.EX P0, PT, RZ, UR5, PT, P0 ;  /* 0x00000005ff007c0c */ /* 0x000fda000bf05300 */
[----:B------:R-:W-:Y:S05]  /*0960*/  @!P0 BRA `(.L_x_5) ;  /* 0x00000000001c8947 */ /* 0x000fea0003800000 */
[----:B------:R-:W0:Y:S02]  /*0970*/  LDC.64 R6, c[0x0][0x598] ;  /* 0x00016600ff067b82 */ /* 0x000e240000000a00 */
[----:B0-----:R-:W2:Y:S02]  /*0980*/  LDG.E.64 R6, desc[UR50][R6.64] ;  /* 0x0000003206067981 */ /* 0x001ea4000c1e1b00 */
[----:B--2---:R-:W-:-:S04]  /*0990*/  ISETP.NE.U32.AND P0, PT, R6, RZ, PT ;  /* 0x000000ff0600720c */ /* 0x004fc80003f05070 */
[----:B------:R-:W-:-:S13]  /*09a0*/  ISETP.NE.AND.EX P0, PT, R7, RZ, PT, P0 ;  /* 0x000000ff0700720c */ /* 0x000fda0003f05300 */
[----:B------:R-:W-:Y:S05]  /*09b0*/  @!P0 BRA `(.L_x_5) ;  /* 0x0000000000088947 */ /* 0x000fea0003800000 */
[----:B------:R0:W5:Y:S01]  /*09c0*/  LD.E R23, desc[UR50][R6.64] ;  /* 0x0000003206177980 */ /* 0x000162000c101900 */
[----:B------:R-:W-:Y:S05]  /*09d0*/  BRA `(.L_x_6) ;  /* 0x0000000000247947 */ /* 0x000fea0003800000 */
.L_x_5:
[----:B------:R-:W-:Y:S02]  /*09e0*/  ULDC.64 UR4, c[0x0][0x588] ;  /* 0x0001620000047ab9 */ /* 0x000fe40000000a00 */
[----:B------:R-:W-:-:S04]  /*09f0*/  ISETP.NE.U32.AND P0, PT, RZ, UR4, PT ;  /* 0x00000004ff007c0c */ /* 0x000fc8000bf05070 */
[----:B------:R-:W-:-:S13]  /*0a00*/  ISETP.NE.AND.EX P0, PT, RZ, UR5, PT, P0 ;  /* 0x00000005ff007c0c */ /* 0x000fda000bf05300 */
[----:B------:R-:W-:Y:S05]  /*0a10*/  @!P0 BRA `(.L_x_7) ;  /* 0x00000000000c8947 */ /* 0x000fea0003800000 */
[----:B------:R-:W0:Y:S02]  /*0a20*/  LDC.64 R6, c[0x0][0x588] ;  /* 0x00016200ff067b82 */ /* 0x000e240000000a00 */
[----:B0-----:R1:W5:Y:S01]  /*0a30*/  LDG.E R23, desc[UR50][R6.64] ;  /* 0x0000003206177981 */ /* 0x001362000c1e1900 */
[----:B------:R-:W-:Y:S05]  /*0a40*/  BRA `(.L_x_6) ;  /* 0x0000000000087947 */ /* 0x000fea0003800000 */
.L_x_7:
[----:B------:R-:W-:Y:S02]  /*0a50*/  ULDC UR4, c[0x0][0x580] ;  /* 0x0001600000047ab9 */ /* 0x000fe40000000800 */
[----:B------:R-:W-:-:S07]  /*0a60*/  IMAD.U32 R23, RZ, RZ, UR4 ;  /* 0x00000004ff177e24 */ /* 0x000fce000f8e00ff */
.L_x_6:
[----:B------:R-:W-:Y:S02]  /*0a70*/  ULDC.64 UR4, c[0x0][0x5a0] ;  /* 0x0001680000047ab9 */ /* 0x000fe40000000a00 */
[----:B------:R-:W-:-:S04]  /*0a80*/  ISETP.NE.U32.AND P0, PT, RZ, UR4, PT ;  /* 0x00000004ff007c0c */ /* 0x000fc8000bf05070 */
[----:B------:R-:W-:-:S13]  /*0a90*/  ISETP.NE.AND.EX P0, PT, RZ, UR5, PT, P0 ;  /* 0x00000005ff007c0c */ /* 0x000fda000bf05300 */
[----:B------:R-:W-:Y:S05]  /*0aa0*/  @!P0 BRA `(.L_x_8) ;  /* 0x00000000001c8947 */ /* 0x000fea0003800000 */
[----:B01----:R-:W0:Y:S02]  /*0ab0*/  LDC.64 R6, c[0x0][0x5a0] ;  /* 0x00016800ff067b82 */ /* 0x003e240000000a00 */
[----:B0-----:R-:W2:Y:S02]  /*0ac0*/  LDG.E.64 R6, desc[UR50][R6.64] ;  /* 0x0000003206067981 */ /* 0x001ea4000c1e1b00 */
[----:B--2---:R-:W-:-:S04]  /*0ad0*/  ISETP.NE.U32.AND P0, PT, R6, RZ, PT ;  /* 0x000000ff0600720c */ /* 0x004fc80003f05070 */
[----:B------:R-:W-:-:S13]  /*0ae0*/  ISETP.NE.AND.EX P0, PT, R7, RZ, PT, P0 ;  /* 0x000000ff0700720c */ /* 0x000fda0003f05300 */
[----:B------:R-:W-:Y:S05]  /*0af0*/  @!P0 BRA `(.L_x_8) ;  /* 0x0000000000088947 */ /* 0x000fea0003800000 */
[----:B------:R0:W5:Y:S01]  /*0b00*/  LD.E R22, desc[UR50][R6.64] ;  /* 0x0000003206167980 */ /* 0x000162000c101900 */
[----:B------:R-:W-:Y:S05]  /*0b10*/  BRA `(.L_x_9) ;  /* 0x0000000000247947 */ /* 0x000fea0003800000 */
.L_x_8:
[----:B------:R-:W-:Y:S02]  /*0b20*/  ULDC.64 UR4, c[0x0][0x590] ;  /* 0x0001640000047ab9 */ /* 0x000fe40000000a00 */
[----:B------:R-:W-:-:S04]  /*0b30*/  ISETP.NE.U32.AND P0, PT, RZ, UR4, PT ;  /* 0x00000004ff007c0c */ /* 0x000fc8000bf05070 */
[----:B------:R-:W-:-:S13]  /*0b40*/  ISETP.NE.AND.EX P0, PT, RZ, UR5, PT, P0 ;  /* 0x00000005ff007c0c */ /* 0x000fda000bf05300 */
[----:B------:R-:W-:Y:S05]  /*0b50*/  @!P0 BRA `(.L_x_10) ;  /* 0x00000000000c8947 */ /* 0x000fea0003800000 */
[----:B01----:R-:W0:Y:S02]  /*0b60*/  LDC.64 R6, c[0x0][0x590] ;  /* 0x00016400ff067b82 */ /* 0x003e240000000a00 */
[----:B0-----:R1:W5:Y:S01]  /*0b70*/  LDG.E R22, desc[UR50][R6.64] ;  /* 0x0000003206167981 */ /* 0x001362000c1e1900 */
[----:B------:R-:W-:Y:S05]  /*0b80*/  BRA `(.L_x_9) ;  /* 0x0000000000087947 */ /* 0x000fea0003800000 */
.L_x_10:
[----:B------:R-:W-:Y:S02]  /*0b90*/  ULDC UR4, c[0x0][0x584] ;  /* 0x0001610000047ab9 */ /* 0x000fe40000000800 */
[----:B------:R-:W-:-:S07]  /*0ba0*/  IMAD.U32 R22, RZ, RZ, UR4 ;  /* 0x00000004ff167e24 */ /* 0x000fce000f8e00ff */
.L_x_9:
[----:B------:R-:W-:Y:S01]  /*0bb0*/  ULDC UR4, c[0x0][0x65c] ;  /* 0x0001970000047ab9 */ /* 0x000fe20000000800 */
[----:B01----:R-:W0:Y:S01]  /*0bc0*/  LDC.64 R6, c[0x0][0x650] ;  /* 0x00019400ff067b82 */ /* 0x003e220000000a00 */
[----:B------:R-:W-:Y:S01]  /*0bd0*/  UISETP.NE.AND UP2, UPT, UR4, 0x1, UPT ;  /* 0x000000010400788c */ /* 0x000fe2000bf45270 */
[----:B------:R-:W-:Y:S01]  /*0be0*/  IMAD.MOV.U32 R18, RZ, RZ, -0x1 ;  /* 0xffffffffff127424 */ /* 0x000fe200078e00ff */
[----:B------:R-:W-:Y:S01]  /*0bf0*/  UISETP.NE.AND UP0, UPT, UR19, 0x2, UPT ;  /* 0x000000021300788c */ /* 0x000fe2000bf05270 */
[----:B------:R-:W-:Y:S01]  /*0c00*/  IMAD.MOV.U32 R2, RZ, RZ, -0x1 ;  /* 0xffffffffff027424 */ /* 0x000fe200078e00ff */
[----:B------:R-:W-:Y:S01]  /*0c10*/  UP2UR UR39, UPR, URZ, 0x4 ;  /* 0x000000043f277883 */ /* 0x000fe20008000000 */
[----:B------:R-:W-:-:S06]  /*0c20*/  IMAD.MOV.U32 R19, RZ, RZ, -0x1 ;  /* 0xffffffffff137424 */ /* 0x000fcc00078e00ff */
[----:B------:R-:W-:Y:S01]  /*0c30*/  @UP2 ULDC UR12, c[0x0][0x10] ;  /* 0x00000400000c2ab9 */ /* 0x000fe20000000800 */
[----:B------:R-:W-:Y:S01]  /*0c40*/  @UP2 UMOV UR4, UR8 ;  /* 0x0000000800042c82 */ /* 0x000fe20008000000 */
[----:B------:R-:W-:Y:S01]  /*0c50*/  @UP2 UMOV UR5, URZ ;  /* 0x0000003f00052c82 */ /* 0x000fe20008000000 */
[----:B------:R-:W-:Y:S01]  /*0c60*/  @!UP2 ULDC UR16, c[0x0][0xc] ;  /* 0x000003000010aab9 */ /* 0x000fe20000000800 */
[----:B------:R-:W-:Y:S01]  /*0c70*/  @UP2 UIMAD.WIDE.U32 UR12, UR15, UR12, UR4 ;  /* 0x0000000c0f0c22a5 */ /* 0x000fe2000f8e0004 */
[----:B------:R-:W-:Y:S02]  /*0c80*/  ULDC UR10, c[0x0][0xc] ;  /* 0x00000300000a7ab9 */ /* 0x000fe40000000800 */
[----:B------:R-:W-:Y:S01]  /*0c90*/  @UP2 UMOV UR4, URZ ;  /* 0x0000003f00042c82 */ /* 0x000fe20008000000 */
[----:B------:R-:W-:Y:S01]  /*0ca0*/  UMOV UR5, URZ ;  /* 0x0000003f00057c82 */ /* 0x000fe20008000000 */
[----:B------:R-:W-:Y:S01]  /*0cb0*/  @UP2 UIADD3 UR18, UR13, UR4, URZ ;  /* 0x000000040d122290 */ /* 0x000fe2000fffe03f */
[----:B------:R-:W-:-:S02]  /*0cc0*/  ULDC UR11, c[0x0][0x10] ;  /* 0x00000400000b7ab9 */ /* 0x000fc40000000800 */
[----:B------:R-:W-:Y:S01]  /*0cd0*/  UMOV UR4, UR15 ;  /* 0x0000000f00047c82 */ /* 0x000fe20008000000 */
[----:B------:R-:W-:Y:S02]  /*0ce0*/  UIMAD.WIDE.U32 UR10, UR10, UR11, URZ ;  /* 0x0000000b0a0a72a5 */ /* 0x000fe4000f8e003f */
[----:B------:R-:W-:Y:S01]  /*0cf0*/  @!UP2 UIMAD.WIDE.U32 UR4, UR8, UR16, UR4 ;  /* 0x000000100804a2a5 */ /* 0x000fe2000f8e0004 */
[----:B------:R-:W-:Y:S02]  /*0d00*/  ULDC UR13, c[0x0][0x14] ;  /* 0x00000500000d7ab9 */ /* 0x000fe40000000800 */
[----:B------:R-:W-:Y:S02]  /*0d10*/  UIMAD.WIDE.U32 UR36, UR10, UR13, URZ ;  /* 0x0000000d0a2472a5 */ /* 0x000fe4000f8e003f */
[----:B------:R-:W-:Y:S02]  /*0d20*/  UIMAD UR40, UR11, UR13, URZ ;  /* 0x0000000d0b2872a4 */ /* 0x000fe4000f8e023f */
[----:B------:R-:W-:Y:S01]  /*0d30*/  @!UP2 UMOV UR12, UR4 ;  /* 0x00000004000cac82 */ /* 0x000fe20008000000 */
[----:B------:R-:W-:Y:S01]  /*0d40*/  @!UP2 UMOV UR18, UR5 ;  /* 0x000000050012ac82 */ /* 0x000fe20008000000 */
[----:B------:R-:W-:-:S02]  /*0d50*/  UIADD3 UR40, UR37, UR40, URZ ;  /* 0x0000002825287290 */ /* 0x000fc4000fffe03f */
[----:B------:R-:W-:-:S04]  /*0d60*/  UIADD3 UR4, UP1, UR12, UR36, URZ ;  /* 0x000000240c047290 */ /* 0x000fc8000ff3e03f */
[----:B------:R-:W-:Y:S02]  /*0d70*/  UIADD3.X UR5, UR18, UR40, URZ, UP1, !UPT ;  /* 0x0000002812057290 */ /* 0x000fe40008ffe43f */
[----:B------:R-:W-:Y:S02]  /*0d80*/  USEL UR4, UR4, UR12, !UP0 ;  /* 0x0000000c04047287 */ /* 0x000fe4000c000000 */
[----:B------:R-:W-:-:S04]  /*0d90*/  USEL UR5, UR5, UR18, !UP0 ;  /* 0x0000001205057287 */ /* 0x000fc8000c000000 */
[----:B0-----:R-:W-:Y:S01]  /*0da0*/  ISETP.LE.U32.AND P0, PT, R6, UR4, PT ;  /* 0x0000000406007c0c */ /* 0x001fe2000bf03070 */
[----:B------:R-:W-:Y:S02]  /*0db0*/  IMAD.U32 R16, RZ, RZ, UR4 ;  /* 0x00000004ff107e24 */ /* 0x000fe4000f8e00ff */
[----:B------:R-:W-:Y:S02]  /*0dc0*/  IMAD.U32 R0, RZ, RZ, UR5 ;  /* 0x00000005ff007e24 */ /* 0x000fe4000f8e00ff */
[----:B------:R-:W-:-:S03]  /*0dd0*/  IMAD.U32 R17, RZ, RZ, UR5 ;  /* 0x00000005ff117e24 */ /* 0x000fc6000f8e00ff */
[----:B------:R-:W-:Y:S02]  /*0de0*/  ISETP.GE.U32.AND.EX P0, PT, R0, R7, PT, P0 ;  /* 0x000000070000720c */ /* 0x000fe40003f06100 */
[----:B------:R-:W-:-:S11]  /*0df0*/  PRMT R0, RZ, 0x7610, R0 ;  /* 0x00007610ff007816 */ /* 0x000fd60000000000 */
[----:B------:R-:W-:Y:S05]  /*0e00*/  @P0 BRA `(.L_x_11) ;  /* 0x0000000400500947 */ /* 0x000fea0003800000 */
[----:B------:R-:W-:Y:S01]  /*0e10*/  ULDC.64 UR18, c[0x0][0x628] ;  /* 0x00018a0000127ab9 */ /* 0x000fe20000000a00 */
[C---:B------:R-:W-:Y:S01]  /*0e20*/  R2UR UR20, R16.reuse ;  /* 0x00000000101472ca */ /* 0x040fe200000e0000 */
[----:B------:R-:W-:Y:S01]  /*0e30*/  ULDC UR16, c[0x0][0x630] ;  /* 0x00018c0000107ab9 */ /* 0x000fe20000000800 */
[----:B------:R-:W-:Y:S02]  /*0e40*/  ISETP.NE.U32.AND P0, PT, RZ, UR18, PT ;  /* 0x00000012ff007c0c */ /* 0x000fe4000bf05070 */
[----:B------:R-:W-:Y:S02]  /*0e50*/  R2UR UR4, R16 ;  /* 0x00000000100472ca */ /* 0x000fe400000e0000 */
[----:B------:R-:W-:Y:S02]  /*0e60*/  ISETP.NE.AND.EX P0, PT, RZ, UR19, PT, P0 ;  /* 0x00000013ff007c0c */ /* 0x000fe4000bf05300 */
[----:B------:R-:W-:-:S11]  /*0e70*/  R2UR UR5, R17 ;  /* 0x00000000110572ca */ /* 0x000fd600000e0000 */
[----:B------:R-:W-:Y:S05]  /*0e80*/  @!P0 BRA `(.L_x_12) ;  /* 0x0000000000308947 */ /* 0x000fea0003800000 */
[----:B------:R-:W-:Y:S01]  /*0e90*/  R2UR UR4, R16 ;  /* 0x00000000100472ca */ /* 0x000fe200000e0000 */
[----:B------:R-:W-:Y:S01]  /*0ea0*/  ULDC UR12, c[0x0][0x634] ;  /* 0x00018d00000c7ab9 */ /* 0x000fe20000000800 */
[----:B------:R-:W-:-:S11]  /*0eb0*/  R2UR UR15, R17 ;  /* 0x00000000110f72ca */ /* 0x000fd600000e0000 */
[----:B------:R-:W-:-:S04]  /*0ec0*/  UIADD3 UR12, UP1, UR4, UR12, URZ ;  /* 0x0000000c040c7290 */ /* 0x000fc8000ff3e03f */
[----:B------:R-:W-:-:S04]  /*0ed0*/  UIADD3.X UR15, URZ, UR15, URZ, UP1, !UPT ;  /* 0x0000000f3f0f7290 */ /* 0x000fc80008ffe43f */
[----:B------:R-:W-:-:S04]  /*0ee0*/  UIMAD.WIDE.U32 UR4, UR15, UR18, URZ ;  /* 0x000000120f0472a5 */ /* 0x000fc8000f8e003f */
[----:B------:R-:W-:Y:S02]  /*0ef0*/  UIMAD.WIDE.U32 UR10, UP1, UR12, UR19, UR4 ;  /* 0x000000130c0a72a5 */ /* 0x000fe4000f820004 */
[----:B------:R-:W-:Y:S02]  /*0f00*/  UIMAD.WIDE.U32 UR4, UR12, UR18, URZ ;  /* 0x000000120c0472a5 */ /* 0x000fe4000f8e003f */
[----:B------:R-:W-:Y:S02]  /*0f10*/  UIADD3.X UR13, URZ, URZ, URZ, UP1, !UPT ;  /* 0x0000003f3f0d7290 */ /* 0x000fe40008ffe43f */
[----:B------:R-:W-:Y:S01]  /*0f20*/  UIADD3 URZ, UP1, UR5, UR10, URZ ;  /* 0x0000000a053f7290 */ /* 0x000fe2000ff3e03f */
[----:B------:R-:W-:-:S03]  /*0f30*/  UMOV UR12, UR11 ;  /* 0x0000000b000c7c82 */ /* 0x000fc60008000000 */
[----:B------:R-:W-:-:S12]  /*0f40*/  UIMAD.WIDE.U32.X UR4, UR15, UR19, UR12, UP1 ;  /* 0x000000130f0472a5 */ /* 0x000fd800088e040c */
.L_x_12:
[----:B------:R-:W-:Y:S01]  /*0f50*/  USHF.R.U64 UR4, UR4, UR16, UR5 ;  /* 0x0000001004047299 */ /* 0x000fe20008001205 */
[----:B------:R-:W-:Y:S01]  /*0f60*/  R2UR UR11, R17 ;  /* 0x00000000110b72ca */ /* 0x000fe200000e0000 */
[----:B------:R-:W-:Y:S02]  /*0f70*/  USHF.R.U32.HI UR5, URZ, UR16, UR5 ;  /* 0x000000103f057299 */ /* 0x000fe40008011605 */
[----:B------:R-:W-:Y:S01]  /*0f80*/  UIADD3 UR12, UP1, URZ, -UR4, URZ ;  /* 0x800000043f0c7290 */ /* 0x000fe2000ff3e03f */
[----:B------:R-:W-:Y:S01]  /*0f90*/  ULDC.64 UR18, c[0x0][0x620] ;  /* 0x0001880000127ab9 */ /* 0x000fe20000000a00 */
[----:B------:R-:W-:Y:S02]  /*0fa0*/  UISETP.NE.AND UP2, UPT, UR39, URZ, UPT ;  /* 0x0000003f2700728c */ /* 0x000fe4000bf45270 */
[----:B------:R-:W-:Y:S01]  /*0fb0*/  UIADD3.X UR5, URZ, ~UR5, URZ, UP1, !UPT ;  /* 0x800000053f057290 */ /* 0x000fe20008ffe43f */
[----:B------:R-:W-:Y:S01]  /*0fc0*/  UMOV UR10, UR20 ;  /* 0x00000014000a7c82 */ /* 0x000fe20008000000 */
[----:B------:R-:W-:-:S02]  /*0fd0*/  ULDC UR13, c[0x0][0x618] ;  /* 0x00018600000d7ab9 */ /* 0x000fc40000000800 */
[----:B------:R-:W-:Y:S02]  /*0fe0*/  UIMAD UR5, UR5, UR18, URZ ;  /* 0x00000012050572a4 */ /* 0x000fe4000f8e023f */
[----:B------:R-:W-:Y:S02]  /*0ff0*/  UIMAD.WIDE.U32 UR10, UR12, UR18, UR10 ;  /* 0x000000120c0a72a5 */ /* 0x000fe4000f8e000a */
[----:B------:R-:W-:Y:S02]  /*1000*/  UIMAD UR12, UR12, UR19, UR5 ;  /* 0x000000130c0c72a4 */ /* 0x000fe4000f8e0205 */
[----:B------:R-:W-:Y:S02]  /*1010*/  @UP2 UIMAD UR7, UR17, UR9, UR8 ;  /* 0x00000009110722a4 */ /* 0x000fe4000f8e0208 */
[----:B------:R-:W-:Y:S01]  /*1020*/  UIADD3 UR11, UR11, UR12, URZ ;  /* 0x0000000c0b0b7290 */ /* 0x000fe2000fffe03f */
[----:B------:R-:W-:Y:S01]  /*1030*/  ULDC.64 UR8, c[0x0][0x640] ;  /* 0x0001900000087ab9 */ /* 0x000fe20000000a00 */
[----:B------:R-:W-:-:S02]  /*1040*/  ULDC UR15, c[0x0][0x608] ;  /* 0x00018200000f7ab9 */ /* 0x000fc40000000800 */
[----:B------:R-:W-:Y:S01]  /*1050*/  USHF.R.U64 UR20, UR10, UR13, UR11 ;  /* 0x0000000d0a147299 */ /* 0x000fe2000800120b */
[----:B------:R-:W-:Y:S01]  /*1060*/  ISETP.NE.U32.AND P0, PT, RZ, UR8, PT ;  /* 0x00000008ff007c0c */ /* 0x000fe2000bf05070 */
[----:B------:R-:W-:Y:S01]  /*1070*/  USHF.R.U32.HI UR11, URZ, UR13, UR11 ;  /* 0x0000000d3f0b7299 */ /* 0x000fe2000801160b */
[----:B------:R-:W-:Y:S02]  /*1080*/  ULDC UR21, c[0x0][0x658] ;  /* 0x0001960000157ab9 */ /* 0x000fe40000000800 */
[----:B------:R-:W-:Y:S01]  /*1090*/  ISETP.NE.AND.EX P0, PT, RZ, UR9, PT, P0 ;  /* 0x00000009ff007c0c */ /* 0x000fe2000bf05300 */
[----:B------:R-:W-:Y:S02]  /*10a0*/  USHF.R.U64 UR25, UR20, UR15, UR11 ;  /* 0x0000000f14197299 */ /* 0x000fe4000800120b */
[----:B------:R-:W-:Y:S01]  /*10b0*/  USHF.R.U32.HI UR11, URZ, UR15, UR11 ;  /* 0x0000000f3f0b7299 */ /* 0x000fe2000801160b */
[----:B------:R-:W-:Y:S01]  /*10c0*/  UMOV UR10, 0xffffffff ;  /* 0xffffffff000a7882 */ /* 0x000fe20000000000 */
[----:B------:R-:W-:Y:S01]  /*10d0*/  ULDC UR5, c[0x0][0x600] ;  /* 0x0001800000057ab9 */ /* 0x000fe20000000800 */
[----:B------:R-:W-:-:S02]  /*10e0*/  USHF.L.U32 UR10, UR10, UR21, URZ ;  /* 0x000000150a0a7299 */ /* 0x000fc4000800063f */
[----:B------:R-:W-:Y:S02]  /*10f0*/  USHF.R.U64 UR26, UR25, UR21, UR11 ;  /* 0x00000015191a7299 */ /* 0x000fe4000800120b */
[----:B------:R-:W-:Y:S02]  /*1100*/  ULOP3.LUT UR15, URZ, UR10, URZ, 0x33, !UPT ;  /* 0x0000000a3f0f7292 */ /* 0x000fe4000f8e333f */
[----:B------:R-:W-:Y:S02]  /*1110*/  UIADD3 UR19, UR5, -0x1, URZ ;  /* 0xffffffff05137890 */ /* 0x000fe4000fffe03f */
[----:B------:R-:W-:Y:S01]  /*1120*/  USHF.R.U32.HI UR11, URZ, UR21, UR11 ;  /* 0x000000153f0b7299 */ /* 0x000fe2000801160b */
[----:B------:R-:W-:Y:S01]  /*1130*/  ULDC UR22, c[0x0][0x648] ;  /* 0x0001920000167ab9 */ /* 0x000fe20000000800 */
[----:B------:R-:W-:Y:S01]  /*1140*/  ULDC UR23, c[0x0][0x638] ;  /* 0x00018e0000177ab9 */ /* 0x000fe20000000800 */
[----:B------:R-:W-:Y:S01]  /*1150*/  UMOV UR24, 0x1 ;  /* 0x0000000100187882 */ /* 0x000fe20000000000 */
[----:B------:R-:W-:Y:S01]  /*1160*/  UMOV UR10, UR26 ;  /* 0x0000001a000a7c82 */ /* 0x000fe20008000000 */
[----:B------:R-:W-:Y:S07]  /*1170*/  @!P0 BRA `(.L_x_13) ;  /* 0x0000000000308947 */ /* 0x000fee0003800000 */
[----:B------:R-:W-:Y:S02]  /*1180*/  ULDC UR16, c[0x0][0x64c] ;  /* 0x0001930000107ab9 */ /* 0x000fe40000000800 */
        /* <DEDUP_REMOVED lines=8> */
[----:B------:R-:W-:-:S07]  /*1210*/  UIMAD.WIDE.U32.X UR8, UR18, UR9, UR16, UP1 ;  /* 0x00000009120872a5 */ /* 0x000fce00088e0410 */
[----:B------:R-:W-:Y:S01]  /*1220*/  UMOV UR10, UR8 ;  /* 0x00000008000a7c82 */ /* 0x000fe20008000000 */
[----:B------:R-:W-:-:S05]  /*1230*/  UMOV UR11, UR9 ;  /* 0x00000009000b7c82 */ /* 0x000fca0008000000 */
.L_x_13:
[----:B------:R-:W-:Y:S01]  /*1240*/  USHF.R.U64 UR9, UR10, UR22, UR11 ;  /* 0x000000160a097299 */ /* 0x000fe2000800120b */
[----:B------:R-:W-:Y:S01]  /*1250*/  IMAD.MOV.U32 R0, RZ, RZ, 0x1 ;  /* 0x00000001ff007424 */ /* 0x000fe200078e00ff */
[----:B------:R-:W-:Y:S01]  /*1260*/  USHF.L.U32 UR8, UR24, UR21, URZ ;  /* 0x0000001518087299 */ /* 0x000fe2000800063f */
[----:B------:R-:W-:Y:S01]  /*1270*/  IMAD.U32 R19, RZ, RZ, UR4 ;  /* 0x00000004ff137e24 */ /* 0x000fe2000f8e00ff */
[----:B------:R-:W-:Y:S02]  /*1280*/  ULOP3.LUT UR15, UR25, UR15, URZ, 0xc0, !UPT ;  /* 0x0000000f190f7292 */ /* 0x000fe4000f8ec03f */
[----:B------:R-:W-:Y:S02]  /*1290*/  UIADD3 UR10, -UR9, URZ, URZ ;  /* 0x0000003f090a7290 */ /* 0x000fe4000fffe13f */
[----:B------:R-:W-:Y:S02]  /*12a0*/  UIMAD UR15, UR8, UR9, UR15 ;  /* 0x00000009080f72a4 */ /* 0x000fe4000f8e020f */
[----:B------:R-:W-:-:S02]  /*12b0*/  ULOP3.LUT UR19, UR20, UR19, URZ, 0xc0, !UPT ;  /* 0x0000001314137292 */ /* 0x000fc4000f8ec03f */
[----:B------:R-:W-:Y:S01]  /*12c0*/  UIMAD UR8, UR10, UR23, UR26 ;  /* 0x000000170a0872a4 */ /* 0x000fe2000f8e021a */
[----:B------:R-:W-:Y:S01]  /*12d0*/  ULDC UR9, c[0x0][0x610] ;  /* 0x0001840000097ab9 */ /* 0x000fe20000000800 */
[----:B------:R-:W-:Y:S02]  /*12e0*/  UISETP.NE.AND UP1, UPT, UR39, URZ, UPT ;  /* 0x0000003f2700728c */ /* 0x000fe4000bf25270 */
[----:B------:R-:W-:Y:S02]  /*12f0*/  UIMAD UR7, UR15, UR9, UR7 ;  /* 0x000000090f0772a4 */ /* 0x000fe4000f8e0207 */
[----:B------:R-:W-:-:S04]  /*1300*/  UIMAD UR8, UR8, UR5, UR19 ;  /* 0x00000005080872a4 */ /* 0x000fc8000f8e0213 */
[----:B------:R-:W-:Y:S02]  /*1310*/  USEL UR5, UR8, UR7, !UP1 ;  /* 0x0000000708057287 */ /* 0x000fe4000c800000 */
[----:B------:R-:W-:-:S04]  /*1320*/  USEL UR7, UR7, UR8, !UP1 ;  /* 0x0000000807077287 */ /* 0x000fc8000c800000 */
[----:B------:R-:W-:Y:S02]  /*1330*/  IMAD.U32 R2, RZ, RZ, UR5 ;  /* 0x00000005ff027e24 */ /* 0x000fe4000f8e00ff */
[----:B------:R-:W-:-:S07]  /*1340*/  IMAD.U32 R18, RZ, RZ, UR7 ;  /* 0x00000007ff127e24 */ /* 0x000fce000f8e00ff */
.L_x_11:
[----:B------:R-:W-:Y:S05]  /*1350*/  @!P2 BRA `(.L_x_14) ;  /* 0x00000000000ca947 */ /* 0x000fea0003800000 */
[----:B------:R-:W-:Y:S01]  /*1360*/  UCGABAR_WAIT ;  /* 0x0000000000007dc7 */ /* 0x000fe20008000000 */
[----:B------:R-:W-:Y:S01]  /*1370*/  CCTL.IVALL ;  /* 0x00000000ff00798f */ /* 0x000fe20002000000 */
[----:B------:R-:W-:Y:S05]  /*1380*/  BRA `(.L_x_15) ;  /* 0x0000000000047947 */ /* 0x000fea0003800000 */
.L_x_14:
[----:B------:R-:W-:Y:S06]  /*1390*/  BAR.SYNC.DEFER_BLOCKING 0x0 ;  /* 0x0000000000007b1d */ /* 0x000fec0000010000 */
.L_x_15:
[----:B------:R-:W-:Y:S02]  /*13a0*/  ULDC UR4, c[0x0][0x28c] ;  /* 0x0000a30000047ab9 */ /* 0x000fe40000000800 */
[----:B------:R-:W-:-:S04]  /*13b0*/  UIADD3 UR4, UR4, 0x1f, URZ ;  /* 0x0000001f04047890 */ /* 0x000fc8000fffe03f */
[----:B------:R-:W-:-:S04]  /*13c0*/  USHF.R.S32.HI UR5, URZ, 0x1f, UR4 ;  /* 0x0000001f3f057899 */ /* 0x000fc80008011404 */
[----:B------:R-:W-:-:S04]  /*13d0*/  ULEA.HI UR5, UR5, UR4, URZ, 0x5 ;  /* 0x0000000405057291 */ /* 0x000fc8000f8f283f */
[----:B------:R-:W-:Y:S01]  /*13e0*/  USHF.R.S32.HI UR38, URZ, 0x5, UR5 ;  /* 0x000000053f267899 */ /* 0x000fe20008011405 */
[----:B------:R-:W-:Y:S11]  /*13f0*/  @!P3 BRA `(.L_x_16) ;  /* 0x000000900044b947 */ /* 0x000ff60003800000 */
[----:B------:R-:W-:-:S06]  /*1400*/  UISETP.GT.U32.AND UP1, UPT, UR14, 0x1, UPT ;  /* 0x000000010e00788c */ /* 0x000fcc000bf24070 */
[----:B------:R-:W-:-:S13]  /*1410*/  PLOP3.LUT P0, PT, PT, PT, UP1, 0x80, 0x0 ;  /* 0x000000000000781c */ /* 0x000fda0003f0f018 */
[----:B------:R-:W-:Y:S05]  /*1420*/  @P0 EXIT ;  /* 0x000000000000094d */ /* 0x000fea0003800000 */
.L_x_17:
[----:B------:R-:W-:-:S08]  /*1430*/  NOP ;  /* 0x0000000000007918 */ /* 0x000fd00000000000 */
[----:B------:R-:W0:Y:S02]  /*1440*/  USETMAXREG.TRY_ALLOC.CTAPOOL UP1, 0xe8 ;  /* 0x000000e8000079c8 */ /* 0x000e240008020600 */
[----:B0-----:R-:W-:-:S13]  /*1450*/  PLOP3.LUT P0, PT, PT, PT, UP1, 0x80, 0x0 ;  /* 0x000000000000781c */ /* 0x001fda0003f0f018 */
[----:B------:R-:W-:Y:S05]  /*1460*/  @!P0 BRA `(.L_x_17) ;  /* 0xfffffffc00f08947 */ /* 0x000fea000383ffff */
[----:B------:R-:W-:-:S13]  /*1470*/  LOP3.LUT P0, RZ, R0, 0xff, RZ, 0xc0, !PT ;  /* 0x000000ff00ff7812 */ /* 0x000fda000780c0ff */
[----:B------:R-:W-:Y:S05]  /*1480*/  @!P0 EXIT ;  /* 0x000000000000894d */ /* 0x000fea0003800000 */
[----:B------:R-:W0:Y:S01]  /*1490*/  S2UR UR5, SR_CgaCtaId ;  /* 0x00000000000579c3 */ /* 0x000e220000008800 */
[----:B------:R-:W-:Y:S01]  /*14a0*/  VIADD R5, R5, 0xffffffff ;  /* 0xffffffff05057836 */ /* 0x000fe20000000000 */
[CC--:B------:R-:W-:Y:S01]  /*14b0*/  LEA.HI R0, R9.reuse, R4.reuse, RZ, 0x2 ;  /* 0x0000000409007211 */ /* 0x0c0fe200078f10ff */
[----:B------:R-:W-:Y:S01]  /*14c0*/  UMOV UR44, 0x400 ;  /* 0x00000400002c7882 */ /* 0x000fe20000000000 */
[----:B------:R-:W-:Y:S01]  /*14d0*/  LEA.HI R9, R9, R4, RZ, 0x5 ;  /* 0x0000000409097211 */ /* 0x000fe200078f28ff */
[----:B------:R-:W-:Y:S01]  /*14e0*/  USHF.R.U32.HI UR4, URZ, 0x2, UR38 ;  /* 0x000000023f047899 */ /* 0x000fe20008011626 */
[----:B------:R-:W-:Y:S01]  /*14f0*/  R2UR UR46, R5 ;  /* 0x00000000052e72ca */ /* 0x000fe200000e0000 */
[----:B------:R-:W-:Y:S01]  /*1500*/  ULOP3.LUT UR45, UR38, 0x3, URZ, 0xc0, !UPT ;  /* 0x00000003262d7892 */ /* 0x000fe2000f8ec03f */
[--C-:B------:R-:W-:Y:S01]  /*1510*/  SHF.R.S32.HI R154, RZ, 0x2, R0.reuse ;  /* 0x00000002ff9a7819 */ /* 0x100fe20000011400 */
[----:B------:R-:W-:Y:S01]  /*1520*/  UISETP.LT.AND UP1, UPT, UR38, 0x1, UPT ;  /* 0x000000012600788c */ /* 0x000fe2000bf21270 */
[----:B------:R-:W-:Y:S01]  /*1530*/  SHF.R.S32.HI R3, RZ, 0x1f, R0 ;  /* 0x0000001fff037819 */ /* 0x000fe20000011400 */
[----:B------:R-:W-:Y:S01]  /*1540*/  ULOP3.LUT UR4, UR4, 0x1, URZ, 0xc0, !UPT ;  /* 0x0000000104047892 */ /* 0x000fe2000f8ec03f */
[----:B------:R-:W-:Y:S01]  /*1550*/  SHF.R.S32.HI R9, RZ, 0x5, R9 ;  /* 0x00000005ff097819 */ /* 0x000fe20000011409 */
[----:B------:R-:W-:Y:S01]  /*1560*/  ULDC UR6, c[0x0][0x284] ;  /* 0x0000a10000067ab9 */ /* 0x000fe20000000800 */
[----:B------:R-:W-:Y:S01]  /*1570*/  LEA.HI R3, R3, R154, RZ, 0x3 ;  /* 0x0000009a03037211 */ /* 0x000fe200078f18ff */
[----:B------:R-:W-:Y:S01]  /*1580*/  USEL UR45, UR45, URZ, !UP0 ;  /* 0x0000003f2d2d7287 */ /* 0x000fe2000c000000 */
[----:B------:R-:W-:Y:S01]  /*1590*/  LOP3.LUT R153, R0, 0xfffffffc, RZ, 0xc0, !PT ;  /* 0xfffffffc00997812 */ /* 0x000fe200078ec0ff */
[----:B------:R-:W-:Y:S01]  /*15a0*/  USEL UR48, UR38, 0x1, UP1 ;  /* 0x0000000126307887 */ /* 0x000fe20008800000 */
[----:B------:R-:W-:Y:S01]  /*15b0*/  LOP3.LUT R3, R3, 0xfffffff8, RZ, 0xc0, !PT ;  /* 0xfffffff803037812 */ /* 0x000fe200078ec0ff */
[----:B------:R-:W-:Y:S01]  /*15c0*/  USHF.L.U32 UR46, UR46, 0x3, URZ ;  /* 0x000000032e2e7899 */ /* 0x000fe2000800063f */
[----:B------:R-:W-:Y:S01]  /*15d0*/  ISETP.NE.AND P0, PT, R5, RZ, PT ;  /* 0x000000ff0500720c */ /* 0x000fe20003f05270 */
[----:B------:R-:W-:Y:S01]  /*15e0*/  UISETP.EQ.U32.AND UP0, UPT, UR4, 0x1, !UP0 ;  /* 0x000000010400788c */ /* 0x000fe2000c702070 */
[----:B------:R-:W-:Y:S01]  /*15f0*/  IMAD.IADD R153, R4, 0x1, -R153 ;  /* 0x0000000104997824 */ /* 0x000fe200078e0a99 */
[----:B------:R-:W-:Y:S01]  /*1600*/  ULOP3.LUT UR42, UR41, 0x1, URZ, 0xfc, !UPT ;  /* 0x00000001292a7892 */ /* 0x000fe2000f8efc3f */
[----:B------:R-:W-:Y:S01]  /*1610*/  IMAD.IADD R154, R154, 0x1, -R3 ;  /* 0x000000019a9a7824 */ /* 0x000fe200078e0a03 */
[----:B0-----:R-:W-:Y:S01]  /*1620*/  ULEA UR44, UR5, UR44, 0x18 ;  /* 0x0000002c052c7291 */ /* 0x001fe2000f8ec03f */
[----:B------:R-:W-:Y:S01]  /*1630*/  IMAD.U32 R157, RZ, RZ, UR46 ;  /* 0x0000002eff9d7e24 */ /* 0x000fe2000f8e00ff */
[----:B------:R-:W-:Y:S01]  /*1640*/  SEL R170, RZ, 0x1, P0 ;  /* 0x00000001ffaa7807 */ /* 0x000fe20000000000 */
[--C-:B------:R-:W-:Y:S01]  /*1650*/  IMAD R161, R9, -0x10, -R154.reuse ;  /* 0xfffffff009a17824 */ /* 0x100fe200078e0a9a */
[----:B------:R-:W-:Y:S01]  /*1660*/  UIADD3 UR47, UR44, 0x50, URZ ;  /* 0x000000502c2f7890 */ /* 0x000fe2000fffe03f */
[--C-:B------:R-:W-:Y:S01]  /*1670*/  SHF.R.S32.HI R155, RZ, 0x1f, R154.reuse ;  /* 0x0000001fff9b7819 */ /* 0x100fe2000001149a */
[----:B------:R-:W-:Y:S01]  /*1680*/  USHF.L.U32 UR43, UR38, 0x1, URZ ;  /* 0x00000001262b7899 */ /* 0x000fe2000800063f */
[----:B------:R-:W-:Y:S01]  /*1690*/  LOP3.LUT R159, R157, 0x8, RZ, 0xc0, !PT ;  /* 0x000000089d9f7812 */ /* 0x000fe200078ec0ff */
[----:B------:R-:W-:Y:S01]  /*16a0*/  VIADD R161, R161, UR6 ;  /* 0x00000006a1a17c36 */ /* 0x000fe20008000000 */
[----:B------:R-:W-:Y:S01]  /*16b0*/  LOP3.LUT R157, R157, 0x8, RZ, 0xc, !PT ;  /* 0x000000089d9d7812 */ /* 0x000fe200078e0cff */
[----:B------:R-:W-:Y:S01]  /*16c0*/  IMAD.U32 R156, RZ, RZ, UR47 ;  /* 0x0000002fff9c7e24 */ /* 0x000fe2000f8e00ff */
[----:B------:R-:W-:Y:S01]  /*16d0*/  LOP3.LUT R159, R159, 0x18, RZ, 0x3c, !PT ;  /* 0x000000189f9f7812 */ /* 0x000fe200078e3cff */
[----:B------:R-:W-:Y:S01]  /*16e0*/  IMAD.WIDE R154, R9, 0x10, R154 ;  /* 0x00000010099a7825 */ /* 0x000fe200078e029a */
[----:B------:R-:W-:-:S02]  /*16f0*/  UIADD3 UR48, -UR48, UR38, URZ ;  /* 0x0000002630307290 */ /* 0x000fc4000fffe13f */
[----:B------:R-:W-:Y:S01]  /*1700*/  USEL UR49, URZ, 0x1, !UP0 ;  /* 0x000000013f317887 */ /* 0x000fe2000c000000 */
[----:B------:R-:W-:-:S11]  /*1710*/  VIADD R158, R156, UR46 ;  /* 0x0000002e9c9e7c36 */ /* 0x000fd60008000000 */
.L_x_293:
[----:B------:R-:W-:Y:S01]  /*1720*/  SHF.L.U32 R3, R170, 0x1f, RZ ;  /* 0x0000001faa037819 */ /* 0x000fe200000006ff */
[----:B------:R-:W-:Y:S02]  /*1730*/  ULDC UR4, c[0x0][0x28c] ;  /* 0x0000a30000047ab9 */ /* 0x000fe40000000800 */
[----:B------:R-:W-:Y:S01]  /*1740*/  ISETP.LT.AND P1, PT, RZ, UR4, PT ;  /* 0x00000004ff007c0c */ /* 0x000fe2000bf21270 */
[----:B------:R-:W0:Y:S02]  /*1750*/  SYNCS.PHASECHK.TRANS64.TRYWAIT P0, [R156+UR46], R3 ;  /* 0x000000039c0075a7 */ /* 0x000e24000800016e */
[----:B01234-:R-:W-:Y:S10]  /*1760*/  @!P0 BRA `(.L_x_18) ;  /* 0x0000009c007c8947 */ /* 0x01fff40003800000 */
.L_x_315:
[----:B------:R-:W-:Y:S05]  /*1770*/  @P1 BRA `(.L_x_19) ;  /* 0x0000000000401947 */ /* 0x000fea0003800000 */
[----:B------:R-:W-:Y:S01]  /*1780*/  MOV R0, 0x0 ;  /* 0x0000000000007802 */ /* 0x000fe20000000f00 */
[----:B------:R-:W-:Y:S01]  /*1790*/  ULDC.64 UR4, c[0x4][0x68] ;  /* 0x01001a0000047ab9 */ /* 0x000fe20000000a00 */
[----:B------:R-:W-:Y:S01]  /*17a0*/  ULDC.64 UR6, c[0x4][0x8] ;  /* 0x0100020000067ab9 */ /* 0x000fe20000000a00 */
[----:B------:R-:W-:Y:S01]  /*17b0*/  IMAD.U32 R4, RZ, RZ, UR4 ;  /* 0x00000004ff047e24 */ /* 0x000fe2000f8e00ff */
[----:B------:R1:W2:Y:S01]  /*17c0*/  LDC.64 R14, c[0x4][R0] ;  /* 0x01000000000e7b82 */ /* 0x0002a20000000a00 */
[----:B------:R-:W-:Y:S01]  /*17d0*/  IMAD.U32 R5, RZ, RZ, UR5 ;  /* 0x00000005ff057e24 */ /* 0x000fe2000f8e00ff */
[----:B------:R-:W-:Y:S01]  /*17e0*/  ULDC.64 UR4, c[0x4][0x70] ;  /* 0x01001c0000047ab9 */ /* 0x000fe20000000a00 */
[----:B------:R-:W-:Y:S02]  /*17f0*/  IMAD.U32 R10, RZ, RZ, UR6 ;  /* 0x00000006ff0a7e24 */ /* 0x000fe4000f8e00ff */
[----:B------:R-:W-:Y:S02]  /*1800*/  IMAD.U32 R6, RZ, RZ, UR4 ;  /* 0x00000004ff067e24 */ /* 0x000fe4000f8e00ff */
[----:B------:R-:W-:-:S02]  /*1810*/  IMAD.U32 R7, RZ, RZ, UR5 ;  /* 0x00000005ff077e24 */ /* 0x000fc4000f8e00ff */
[----:B------:R-:W-:Y:S02]  /*1820*/  IMAD.U32 R11, RZ, RZ, UR7 ;  /* 0x00000007ff0b7e24 */ /* 0x000fe4000f8e00ff */
[----:B------:R-:W-:Y:S02]  /*1830*/  IMAD.MOV.U32 R8, RZ, RZ, 0x1e1 ;  /* 0x000001e1ff087424 */ /* 0x000fe400078e00ff */
[----:B------:R-:W-:Y:S02]  /*1840*/  IMAD.MOV.U32 R12, RZ, RZ, 0x1 ;  /* 0x00000001ff0c7424 */ /* 0x000fe400078e00ff */
[----:B-1----:R-:W-:-:S07]  /*1850*/  IMAD.MOV.U32 R13, RZ, RZ, RZ ;  /* 0x000000ffff0d7224 */ /* 0x002fce00078e00ff */
[----:B------:R-:W-:-:S07]  /*1860*/  LEPC R20, `(.L_x_19) ;  /* 0x000000001014794e */ /* 0x000fce0000000000 */
[----:B0-2--5:R-:W-:Y:S05]  /*1870*/  CALL.ABS.NOINC R14 ;  /* 0x000000000e007343 */ /* 0x025fea0003c00000 */
.L_x_19:
[----:B------:R-:W-:-:S05]  /*1880*/  IMAD.U32 R0, RZ, RZ, UR42 ;  /* 0x0000002aff007e24 */ /* 0x000fca000f8e00ff */
[----:B------:R-:W-:-:S13]  /*1890*/  ISETP.NE.AND P0, PT, R0, 0x3, PT ;  /* 0x000000030000780c */ /* 0x000fda0003f05270 */
[----:B------:R-:W-:Y:S05]  /*18a0*/  @!P0 BRA `(.L_x_20) ;  /* 0x0000000000048947 */ /* 0x000fea0003800000 */
[----:B------:R-:W-:Y:S01]  /*18b0*/  BPT.TRAP 0x1 ;  /* 0x000000040000795c */ /* 0x000fe20000300000 */
.L_x_20:
[----:B0-----:R-:W-:Y:S02]  /*18c0*/  IMAD.U32 R3, RZ, RZ, UR45 ;  /* 0x0000002dff037e24 */ /* 0x001fe4000f8e00ff */
[----:B------:R-:W-:-:S03]  /*18d0*/  IMAD.U32 R0, RZ, RZ, UR49 ;  /* 0x00000031ff007e24 */ /* 0x000fc6000f8e00ff */
[----:B------:R-:W-:Y:S02]  /*18e0*/  LEA R3, R3, UR44, 0x3 ;  /* 0x0000002c03037c11 */ /* 0x000fe4000f8e18ff */
[----:B------:R-:W-:-:S04]  /*18f0*/  SHF.L.U32 R0, R0, 0x1f, RZ ;  /* 0x0000001f00007819 */ /* 0x000fc800000006ff */
[----:B------:R0:W1:Y:S01]  /*1900*/  SYNCS.PHASECHK.TRANS64.TRYWAIT P1, [R3+URZ], R0 ;  /* 0x00000000030075a7 */ /* 0x000062000802017f */
[----:B------:R-:W-:Y:S05]  /*1910*/  @!P0 BRA `(.L_x_21) ;  /* 0x0000000000048947 */ /* 0x000fea0003800000 */
[----:B------:R-:W-:Y:S01]  /*1920*/  BPT.TRAP 0x1 ;  /* 0x000000040000795c */ /* 0x000fe20000300000 */
.L_x_21:
[----:B------:R-:W-:-:S05]  /*1930*/  IMAD.U32 R4, RZ, RZ, UR48 ;  /* 0x00000030ff047e24 */ /* 0x000fca000f8e00ff */
[----:B------:R-:W-:Y:S01]  /*1940*/  ISETP.GE.AND P2, PT, R4, 0x1, PT ;  /* 0x000000010400780c */ /* 0x000fe20003f46270 */
[----:B-1----:R-:W-:-:S12]  /*1950*/  @P1 BRA `(.L_x_22) ;  /* 0x0000000000081947 */ /* 0x002fd80003800000 */
[----:B------:R-:W1:Y:S02]  /*1960*/  SYNCS.PHASECHK.TRANS64.TRYWAIT P1, [R3+URZ], R0 ;  /* 0x00000000030075a7 */ /* 0x000e64000802017f */
[----:B-1----:R-:W-:Y:S05]  /*1970*/  @!P1 BRA `(.L_x_23) ;  /* 0x0000009c000c9947 */ /* 0x002fea0003800000 */
.L_x_22:
[----:B------:R-:W-:Y:S05]  /*1980*/  WARPSYNC.ALL ;  /* 0x0000000000007948 */ /* 0x000fea0003800000 */
[----:B------:R-:W-:Y:S01]  /*1990*/  UIADD3 UR4, UR44, 0x180, URZ ;  /* 0x000001802c047890 */ /* 0x000fe2000fffe03f */
[----:B------:R-:W-:Y:S01]  /*19a0*/  WARPGROUP.ARRIVE ;  /* 0x00000000000079c5 */ /* 0x000fe20000000000 */
[----:B------:R-:W-:Y:S02]  /*19b0*/  UIADD3 UR5, UR44, 0x4180, URZ ;  /* 0x000041802c057890 */ /* 0x000fe4000fffe03f */
[----:B------:R-:W-:Y:S02]  /*19c0*/  USHF.R.U32.HI UR4, URZ, 0x4, UR4 ;  /* 0x000000043f047899 */ /* 0x000fe40008011604 */
[----:B------:R-:W-:-:S02]  /*19d0*/  USHF.R.U32.HI UR5, URZ, 0x4, UR5 ;  /* 0x000000043f057899 */ /* 0x000fc40008011605 */
[----:B------:R-:W-:Y:S02]  /*19e0*/  ULOP3.LUT UR4, UR4, 0x3fff, URZ, 0xc0, !UPT ;  /* 0x00003fff04047892 */ /* 0x000fe4000f8ec03f */
[----:B------:R-:W-:Y:S02]  /*19f0*/  ULOP3.LUT UR5, UR5, 0x3fff, URZ, 0xc0, !UPT ;  /* 0x00003fff05057892 */ /* 0x000fe4000f8ec03f */
[----:B------:R-:W-:Y:S02]  /*1a00*/  ULOP3.LUT UR10, UR4, 0x10000, URZ, 0xfc, !UPT ;  /* 0x00010000040a7892 */ /* 0x000fe4000f8efc3f */
[----:B------:R-:W-:Y:S02]  /*1a10*/  ULOP3.LUT UR9, UR5, 0x10000, URZ, 0xfc, !UPT ;  /* 0x0001000005097892 */ /* 0x000fe4000f8efc3f */
[----:B------:R-:W-:Y:S02]  /*1a20*/  ULEA UR4, UR45, UR10, 0x8 ;  /* 0x0000000a2d047291 */ /* 0x000fe4000f8e403f */
[----:B------:R-:W-:Y:S01]  /*1a30*/  ULEA UR6, UR45, UR9, 0xa ;  /* 0x000000092d067291 */ /* 0x000fe2000f8e503f */
[----:B------:R-:W-:Y:S01]  /*1a40*/  UMOV UR5, 0x80000020 ;  /* 0x8000002000057882 */ /* 0x000fe20000000000 */
[----:B------:R-:W-:-:S07]  /*1a50*/  UMOV UR7, 0x80000020 ;  /* 0x8000002000077882 */ /* 0x000fce0000000000 */
[----:B------:R-:W-:Y:S01]  /*1a60*/  HGMMA.64x256x16.F32 R24, gdesc[UR4], RZ, !UPT, gsb0 ;  /* 0x03e00000041879f0 */ /* 0x000fe2000c0008ff */
[----:B------:R-:W-:Y:S02]  /*1a70*/  UIADD3 UR4, UR4, 0x2, URZ ;  /* 0x0000000204047890 */ /* 0x000fe4000fffe03f */
[----:B------:R-:W-:Y:S01]  /*1a80*/  UIADD3 UR6, UR6, 0x2, URZ ;  /* 0x0000000206067890 */ /* 0x000fe2000fffe03f */
[----:B------:R-:W-:Y:S01]  /*1a90*/  UMOV UR5, 0x80000020 ;  /* 0x8000002000057882 */ /* 0x000fe20000000000 */
[----:B------:R-:W-:Y:S01]  /*1aa0*/  UMOV UR7, 0x80000020 ;  /* 0x8000002000077882 */ /* 0x000fe20000000000 */
[----:B------:R-:W-:Y:S02]  /*1ab0*/  WARPGROUP.DEPBAR.LE gsb0, 0x0 ;  /* 0x00008000000079c5 */ /* 0x000fe40000010000 */
[----:B------:R-:W-:-:S15]  /*1ac0*/  WARPGROUP.ARRIVE ;  /* 0x00000000000079c5 */ /* 0x000fde0000000000 */
[----:B------:R-:W-:-:S05]  /*1ad0*/  NOP ;  /* 0x0000000000007918 */ /* 0x000fca0000000000 */
[----:B------:R-:W-:Y:S03]  /*1ae0*/  HGMMA.64x256x16.F32 R24, gdesc[UR4], R24, gsb0 ;  /* 0x03e00000041879f0 */ /* 0x000fe60008000818 */
[----:B------:R-:W-:Y:S02]  /*1af0*/  WARPGROUP.DEPBAR.LE gsb0, 0x0 ;  /* 0x00008000000079c5 */ /* 0x000fe40000010000 */
[----:B------:R-:W-:Y:S05]  /*1b00*/  @!P2 BRA `(.L_x_24) ;  /* 0x0000000000dca947 */ /* 0x000fea0003800000 */
[----:B------:R-:W-:Y:S01]  /*1b10*/  UIADD3 UR4, UR45, 0x1, URZ ;  /* 0x000000012d047890 */ /* 0x000fe2000fffe03f */
[----:B01----:R-:W-:Y:S02]  /*1b20*/  IMAD.U32 R0, RZ, RZ, UR48 ;  /* 0x00000030ff007e24 */ /* 0x003fe4000f8e00ff */
[----:B------:R-:W-:Y:S01]  /*1b30*/  IMAD.U32 R3, RZ, RZ, UR45 ;  /* 0x0000002dff037e24 */ /* 0x000fe2000f8e00ff */
[----:B------:R-:W-:-:S04]  /*1b40*/  UISETP.NE.AND UP0, UPT, UR4, 0x4, UPT ;  /* 0x000000040400788c */ /* 0x000fc8000bf05270 */
[----:B------:R-:W-:Y:S02]  /*1b50*/  USEL UR5, URZ, 0x1, UP0 ;  /* 0x000000013f057887 */ /* 0x000fe40008000000 */
[----:B------:R-:W-:Y:S02]  /*1b60*/  USEL UR8, UR4, URZ, UP0 ;  /* 0x0000003f04087287 */ /* 0x000fe40008000000 */
[----:B------:R-:W-:-:S06]  /*1b70*/  ULOP3.LUT UR5, UR49, UR5, URZ, 0x3c, !UPT ;  /* 0x0000000531057292 */ /* 0x000fcc000f8e3c3f */
[----:B------:R-:W-:-:S07]  /*1b80*/  IMAD.U32 R6, RZ, RZ, UR5 ;  /* 0x00000005ff067e24 */ /* 0x000fce000f8e00ff */
.L_x_31:
[----:B------:R-:W-:Y:S05]  /*1b90*/  @!P0 BRA `(.L_x_25) ;  /* 0x0000000000048947 */ /* 0x000fea0003800000 */
[----:B------:R-:W-:Y:S01]  /*1ba0*/  BPT.TRAP 0x1 ;  /* 0x000000040000795c */ /* 0x000fe20000300000 */
.L_x_25:
[----:B------:R-:W-:Y:S01]  /*1bb0*/  ULEA UR4, UR8, UR44, 0x3 ;  /* 0x0000002c08047291 */ /* 0x000fe2000f8e183f */
[----:B------:R-:W-:-:S08]  /*1bc0*/  SHF.L.U32 R4, R6, 0x1f, RZ ;  /* 0x0000001f06047819 */ /* 0x000fd000000006ff */
[----:B------:R0:W1:Y:S01]  /*1bd0*/  SYNCS.PHASECHK.TRANS64.TRYWAIT P1, [UR4], R4 ;  /* 0x00000004ff0075a7 */ /* 0x0000620008020144 */
[----:B------:R-:W-:Y:S05]  /*1be0*/  @!P0 BRA `(.L_x_26) ;  /* 0x0000000000048947 */ /* 0x000fea0003800000 */
[----:B------:R-:W-:Y:S01]  /*1bf0*/  BPT.TRAP 0x1 ;  /* 0x000000040000795c */ /* 0x000fe20000300000 */
.L_x_26:
[----:B-1----:R-:W-:Y:S05]  /*1c00*/  @P1 BRA `(.L_x_27) ;  /* 0x0000000000081947 */ /* 0x002fea0003800000 */
[----:B------:R-:W1:Y:S02]  /*1c10*/  SYNCS.PHASECHK.TRANS64.TRYWAIT P1, [UR4], R4 ;  /* 0x00000004ff0075a7 */ /* 0x000e640008020144 */
[----:B-1----:R-:W-:Y:S05]  /*1c20*/  @!P1 BRA `(.L_x_28) ;  /* 0x0000009800749947 */ /* 0x002fea0003800000 */
.L_x_27:
[----:B------:R-:W-:Y:S01]  /*1c30*/  ULEA UR4, UR8, UR10, 0x8 ;  /* 0x0000000a08047291 */ /* 0x000fe2000f8e403f */
[----:B------:R-:W-:Y:S01]  /*1c40*/  WARPGROUP.ARRIVE ;  /* 0x00000000000079c5 */ /* 0x000fe20000000000 */
[----:B------:R-:W-:Y:S01]  /*1c50*/  ULEA UR6, UR8, UR9, 0xa ;  /* 0x0000000908067291 */ /* 0x000fe2000f8e503f */
[----:B------:R-:W-:Y:S01]  /*1c60*/  UMOV UR5, 0x80000020 ;  /* 0x8000002000057882 */ /* 0x000fe20000000000 */
[----:B------:R-:W-:-:S07]  /*1c70*/  UMOV UR7, 0x80000020 ;  /* 0x8000002000077882 */ /* 0x000fce0000000000 */
[----:B------:R-:W-:Y:S01]  /*1c80*/  HGMMA.64x256x16.F32 R24, gdesc[UR4], R24, gsb0 ;  /* 0x03e00000041879f0 */ /* 0x000fe20008000818 */
        /* <DEDUP_REMOVED lines=10> */
[----:B------:R-:W-:Y:S01]  /*1d30*/  BPT.TRAP 0x1 ;  /* 0x000000040000795c */ /* 0x000fe20000300000 */
.L_x_29:
[----:B------:R-:W-:Y:S01]  /*1d40*/  ISETP.NE.AND P1, PT, R160, RZ, PT ;  /* 0x000000ffa000720c */ /* 0x000fe20003f25270 */
[----:B------:R-:W-:-:S12]  /*1d50*/  UISETP.GT.U32.AND UP0, UPT, UR41, 0x1, UPT ;  /* 0x000000012900788c */ /* 0x000fd8000bf04070 */
[----:B01----:R-:W-:-:S05]  /*1d60*/  @P1 LEA R4, R3, UR44, 0x3 ;  /* 0x0000002c03041c11 */ /* 0x003fca000f8e18ff */
[----:B------:R-:W-:-:S05]  /*1d70*/  @P1 VIADD R5, R4, 0x20 ;  /* 0x0000002004051836 */ /* 0x000fca0000000000 */
[----:B------:R-:W-:-:S04]  /*1d80*/  @P1 PRMT R5, R152, 0x654, R5 ;  /* 0x0000065498051816 */ /* 0x000fc80000000005 */
[----:B------:R0:W-:Y:S01]  /*1d90*/  @P1 SYNCS.ARRIVE.TRANS64.RED.A1T0 RZ, [R5+URZ], RZ ;  /* 0x000000ff05ff19a7 */ /* 0x0001e2000810043f */
[----:B------:R-:W-:-:S13]  /*1da0*/  PLOP3.LUT P1, PT, PT, PT, UP0, 0x80, 0x0 ;  /* 0x000000000000781c */ /* 0x000fda0003f2f008 */
[----:B0-----:R-:W-:Y:S05]  /*1db0*/  @P1 BRA `(.L_x_30) ;  /* 0x0000000000041947 */ /* 0x001fea0003800000 */
[----:B------:R-:W-:Y:S01]  /*1dc0*/  BPT.TRAP 0x1 ;  /* 0x000000040000795c */ /* 0x000fe20000300000 */
.L_x_30:
[----:B------:R-:W-:Y:S01]  /*1dd0*/  UIADD3 UR8, UR8, 0x1, URZ ;  /* 0x0000000108087890 */ /* 0x000fe2000fffe03f */
[C---:B------:R-:W-:Y:S01]  /*1de0*/  ISETP.GT.AND P2, PT, R0.reuse, 0x1, PT ;  /* 0x000000010000780c */ /* 0x040fe20003f44270 */
[----:B------:R-:W-:Y:S02]  /*1df0*/  VIADD R3, R3, 0x1 ;  /* 0x0000000103037836 */ /* 0x000fe40000000000 */
[----:B------:R-:W-:Y:S01]  /*1e00*/  UISETP.NE.AND UP0, UPT, UR8, 0x4, UPT ;  /* 0x000000040800788c */ /* 0x000fe2000bf05270 */
[----:B------:R-:W-:Y:S02]  /*1e10*/  VIADD R0, R0, 0xffffffff ;  /* 0xffffffff00007836 */ /* 0x000fe40000000000 */
[C---:B------:R-:W-:Y:S01]  /*1e20*/  ISETP.NE.AND P1, PT, R3.reuse, 0x4, PT ;  /* 0x000000040300780c */ /* 0x040fe20003f25270 */
[----:B------:R-:W-:Y:S02]  /*1e30*/  USEL UR4, URZ, 0x1, UP0 ;  /* 0x000000013f047887 */ /* 0x000fe40008000000 */
[----:B------:R-:W-:Y:S01]  /*1e40*/  USEL UR8, UR8, URZ, UP0 ;  /* 0x0000003f08087287 */ /* 0x000fe20008000000 */
[----:B------:R-:W-:-:S03]  /*1e50*/  SEL R3, R3, RZ, P1 ;  /* 0x000000ff03037207 */ /* 0x000fc60000800000 */
[----:B------:R-:W-:Y:S01]  /*1e60*/  LOP3.LUT R6, R6, UR4, RZ, 0x3c, !PT ;  /* 0x0000000406067c12 */ /* 0x000fe2000f8e3cff */
[----:B------:R-:W-:Y:S07]  /*1e70*/  @P2 BRA `(.L_x_31) ;  /* 0xfffffffc00442947 */ /* 0x000fee000383ffff */
.L_x_24:
[----:B01----:R-:W0:Y:S01]  /*1e80*/  LDC R0, c[0x0][0x28c] ;  /* 0x0000a300ff007b82 */ /* 0x003e220000000800 */
[----:B------:R1:W-:Y:S01]  /*1e90*/  SYNCS.ARRIVE.TRANS64.A1T0 RZ, [R157+UR47], RZ ;  /* 0x000000ff9dff79a7 */ /* 0x0003e2000810002f */
[----:B0-----:R-:W-:-:S13]  /*1ea0*/  ISETP.GE.AND P1, PT, R0, 0x1, PT ;  /* 0x000000010000780c */ /* 0x001fda0003f26270 */
[----:B-1----:R-:W-:Y:S05]  /*1eb0*/  @!P1 BRA `(.L_x_32) ;  /* 0x0000000000409947 */ /* 0x002fea0003800000 */
[----:B------:R-:W-:Y:S05]  /*1ec0*/  @!P0 BRA `(.L_x_33) ;  /* 0x0000000000048947 */ /* 0x000fea0003800000 */
[----:B------:R-:W-:Y:S01]  /*1ed0*/  BPT.TRAP 0x1 ;  /* 0x000000040000795c */ /* 0x000fe20000300000 */
.L_x_33:
[----:B------:R-:W-:Y:S01]  /*1ee0*/  ISETP.NE.AND P0, PT, R160, RZ, PT ;  /* 0x000000ffa000720c */ /* 0x000fe20003f05270 */
[----:B------:R-:W-:-:S12]  /*1ef0*/  IMAD.U32 R3, RZ, RZ, UR44 ;  /* 0x0000002cff037e24 */ /* 0x000fd8000f8e00ff */
[----:B------:R-:W-:-:S05]  /*1f00*/  VOTEU.ANY UP0, P0 ;  /* 0x00000000003f7886 */ /* 0x000fca0000000100 */
[----:B------:R-:W-:Y:S02]  /*1f10*/  @UP0 UIADD3 UR4, UR48, UR45, URZ ;  /* 0x0000002d30040290 */ /* 0x000fe4000fffe03f */
[----:B------:R-:W-:-:S04]  /*1f20*/  UISETP.GT.U32.AND UP0, UPT, UR41, 0x1, UPT ;  /* 0x000000012900788c */ /* 0x000fc8000bf04070 */
[----:B------:R-:W-:-:S04]  /*1f30*/  IMAD.U32 R0, RZ, RZ, UR4 ;  /* 0x00000004ff007e24 */ /* 0x000fc8000f8e00ff */
[----:B------:R-:W-:-:S05]  /*1f40*/  @P0 IMAD.SHL.U32 R0, R0, 0x8, RZ ;  /* 0x0000000800000824 */ /* 0x000fca00078e00ff */
[----:B------:R-:W-:-:S04]  /*1f50*/  @P0 LOP3.LUT R0, R0, 0x18, RZ, 0xc0, !PT ;  /* 0x0000001800000812 */ /* 0x000fc800078ec0ff */
[----:B------:R-:W-:-:S04]  /*1f60*/  @P0 IADD3 R3, R3, 0x20, R0 ;  /* 0x0000002003030810 */ /* 0x000fc80007ffe000 */
[----:B------:R-:W-:-:S04]  /*1f70*/  @P0 PRMT R3, R152, 0x654, R3 ;  /* 0x0000065498030816 */ /* 0x000fc80000000003 */
[----:B------:R0:W-:Y:S01]  /*1f80*/  @P0 SYNCS.ARRIVE.TRANS64.RED.A1T0 RZ, [R3+URZ], RZ ;  /* 0x000000ff03ff09a7 */ /* 0x0001e2000810043f */
[----:B------:R-:W-:-:S13]  /*1f90*/  PLOP3.LUT P0, PT, PT, PT, UP0, 0x80, 0x0 ;  /* 0x000000000000781c */ /* 0x000fda0003f0f008 */
[----:B0-----:R-:W-:Y:S05]  /*1fa0*/  @P0 BRA `(.L_x_32) ;  /* 0x0000000000040947 */ /* 0x001fea0003800000 */
[----:B------:R-:W-:Y:S01]  /*1fb0*/  BPT.TRAP 0x1 ;  /* 0x000000040000795c */ /* 0x000fe20000300000 */
.L_x_32:
[----:B------:R-:W-:Y:S01]  /*1fc0*/  SHF.L.U32 R3, R170, 0x1f, RZ ;  /* 0x0000001faa037819 */ /* 0x000fe200000006ff */
[----:B------:R-:W-:Y:S01]  /*1fd0*/  UIADD3 UR45, UR43, UR45, URZ ;  /* 0x0000002d2b2d7290 */ /* 0x000fe2000fffe03f */
[----:B------:R-:W0:Y:S01]  /*1fe0*/  LDC R6, c[0x0][0x288] ;  /* 0x0000a200ff067b82 */ /* 0x000e220000000800 */
[----:B------:R-:W-:Y:S02]  /*1ff0*/  IMAD.SHL.U32 R8, R153, 0x2, RZ ;  /* 0x0000000299087824 */ /* 0x000fe400078e00ff */
[----:B------:R-:W-:Y:S02]  /*2000*/  USHF.R.U32.HI UR4, URZ, 0x2, UR45 ;  /* 0x000000023f047899 */ /* 0x000fe4000801162d */
[----:B------:R-:W-:Y:S01]  /*2010*/  UISETP.GT.U32.AND UP0, UPT, UR45, 0x3, UPT ;  /* 0x000000032d00788c */ /* 0x000fe2000bf04070 */
[----:B------:R-:W-:Y:S01]  /*2020*/  SHF.R.S32.HI R9, RZ, 0x1f, R8 ;  /* 0x0000001fff097819 */ /* 0x000fe20000011408 */
[----:B------:R-:W-:Y:S01]  /*2030*/  ULOP3.LUT UR4, UR4, 0x1, URZ, 0xc0, !UPT ;  /* 0x0000000104047892 */ /* 0x000fe2000f8ec03f */
[----:B------:R-:W1:Y:S01]  /*2040*/  SYNCS.PHASECHK.TRANS64.TRYWAIT P0, [R156+UR46+0x10], R3 ;  /* 0x000010039c0075a7 */ /* 0x000e62000800016e */
[----:B------:R-:W-:-:S02]  /*2050*/  UISETP.LT.U32.AND UP0, UPT, UR43, 0x4, UP0 ;  /* 0x000000042b00788c */ /* 0x000fc40008701070 */
[----:B------:R-:W-:Y:S02]  /*2060*/  UISETP.NE.U32.AND UP1, UPT, UR4, 0x1, UPT ;  /* 0x000000010400788c */ /* 0x000fe4000bf25070 */
[----:B------:R-:W-:Y:S02]  /*2070*/  USEL UR5, URZ, 0x1, !UP0 ;  /* 0x000000013f057887 */ /* 0x000fe4000c000000 */
[----:B------:R-:W-:Y:S02]  /*2080*/  UISETP.GT.U32.AND UP1, UPT, UR43, 0x3, !UP1 ;  /* 0x000000032b00788c */ /* 0x000fe4000cf24070 */
[----:B------:R-:W-:Y:S02]  /*2090*/  ULOP3.LUT UR45, UR45, 0x3, URZ, 0xc0, !UPT ;  /* 0x000000032d2d7892 */ /* 0x000fe4000f8ec03f */
[----:B------:R-:W-:-:S04]  /*20a0*/  USEL UR4, URZ, 0x1, !UP1 ;  /* 0x000000013f047887 */ /* 0x000fc8000c800000 */
[----:B------:R-:W-:Y:S01]  /*20b0*/  ULOP3.LUT UR49, UR4, UR49, UR5, 0x96, !UPT ;  /* 0x0000003104317292 */ /* 0x000fe2000f8e9605 */
[----:B01----:R-:W-:Y:S11]  /*20c0*/  @!P0 BRA `(.L_x_34) ;  /* 0x0000009400648947 */ /* 0x003ff60003800000 */
.L_x_316:
[----:B------:R-:W-:Y:S01]  /*20d0*/  IMAD.SHL.U32 R4, R18, 0x40, RZ ;  /* 0x0000004012047824 */ /* 0x000fe200078e00ff */
[----:B------:R-:W-:Y:S01]  /*20e0*/  ULDC UR6, c[0x0][0x284] ;  /* 0x0000a10000067ab9 */ /* 0x000fe20000000800 */
[----:B------:R-:W-:Y:S01]  /*20f0*/  IMAD.SHL.U32 R12, R2, 0x100, RZ ;  /* 0x00000100020c7824 */ /* 0x000fe200078e00ff */
[----:B------:R-:W-:Y:S01]  /*2100*/  SHF.R.S32.HI R7, RZ, 0x1f, R19 ;  /* 0x0000001fff077819 */ /* 0x000fe20000011413 */
[----:B------:R-:W-:Y:S01]  /*2110*/  ULDC.64 UR4, c[0x0][0x5d0] ;  /* 0x0001740000047ab9 */ /* 0x000fe20000000a00 */
[----:B------:R-:W-:Y:S01]  /*2120*/  ISETP.GE.AND P0, PT, R4, UR6, PT ;  /* 0x0000000604007c0c */ /* 0x000fe2000bf06270 */
[----:B0-----:R-:W-:Y:S01]  /*2130*/  IMAD.WIDE.U32 R2, R19, UR4, R8 ;  /* 0x0000000413027c25 */ /* 0x001fe2000f8e0008 */
[----:B------:R-:W-:Y:S02]  /*2140*/  SHF.R.S32.HI R13, RZ, 0x1f, R12 ;  /* 0x0000001fff0d7819 */ /* 0x000fe4000001140c */
[C---:B------:R-:W-:Y:S01]  /*2150*/  ISETP.GE.OR P0, PT, R12.reuse, R6, P0 ;  /* 0x000000060c00720c */ /* 0x040fe20000706670 */
[----:B------:R-:W-:Y:S01]  /*2160*/  IMAD R0, R7, UR4, RZ ;  /* 0x0000000407007c24 */ /* 0x000fe2000f8e02ff */
[----:B------:R-:W-:-:S03]  /*2170*/  IADD3 R2, P1, R12, R2, RZ ;  /* 0x000000020c027210 */ /* 0x000fc60007f3e0ff */
[----:B------:R-:W-:-:S05]  /*2180*/  IMAD R5, R19, UR5, R0 ;  /* 0x0000000513057c24 */ /* 0x000fca000f8e0200 */
[----:B------:R-:W-:-:S03]  /*2190*/  IADD3.X R3, R13, R3, R5, P1, !PT ;  /* 0x000000030d037210 */ /* 0x000fc60000ffe405 */
[----:B------:R-:W-:Y:S05]  /*21a0*/  @P0 BRA `(.L_x_35) ;  /* 0x0000007c00040947 */ /* 0x000fea0003800000 */
[----:B------:R-:W0:Y:S01]  /*21b0*/  LDC.64 R10, c[0x0][0x5c8] ;  /* 0x00017200ff0a7b82 */ /* 0x000e220000000a00 */
[----:B-----5:R-:W-:Y:S01]  /*21c0*/  FSETP.NEU.AND P0, PT, R22, RZ, PT ;  /* 0x000000ff1600720b */ /* 0x020fe20003f0d000 */
[----:B------:R-:W-:Y:S01]  /*21d0*/  IMAD R5, R153, -0x2, R6 ;  /* 0xfffffffe99057824 */ /* 0x000fe200078e0206 */
[----:B------:R-:W-:Y:S01]  /*21e0*/  BSSY B0, `(.L_x_35) ;  /* 0x00007bd000007945 */ /* 0x000fe20003800000 */
[----:B------:R-:W-:-:S04]  /*21f0*/  IMAD.WIDE R162, R18, 0x40, R154 ;  /* 0x0000004012a27825 */ /* 0x000fc800078e029a */
[----:B------:R-:W-:Y:S02]  /*2200*/  IMAD.IADD R0, R5, 0x1, -R12 ;  /* 0x0000000105007824 */ /* 0x000fe400078e0a0c */
[----:B------:R-:W-:-:S03]  /*2210*/  IMAD.IADD R4, R161, 0x1, -R4 ;  /* 0x00000001a1047824 */ /* 0x000fc600078e0a04 */
[----:B------:R-:W-:-:S04]  /*2220*/  ISETP.GT.AND P2, PT, R0, RZ, PT ;  /* 0x000000ff0000720c */ /* 0x000fc80003f44270 */
[----:B------:R-:W-:Y:S01]  /*2230*/  ISETP.GT.AND P1, PT, R4, RZ, P2 ;  /* 0x000000ff0400720c */ /* 0x000fe20001724270 */
[-C--:B0-----:R-:W-:Y:S02]  /*2240*/  IMAD R5, R163, R10.reuse, RZ ;  /* 0x0000000aa3057224 */ /* 0x081fe400078e02ff */
[----:B------:R-:W-:-:S04]  /*2250*/  IMAD.WIDE.U32 R172, R162, R10, R2 ;  /* 0x0000000aa2ac7225 */ /* 0x000fc800078e0002 */
[----:B------:R-:W-:-:S04]  /*2260*/  IMAD R5, R162, R11, R5 ;  /* 0x0000000ba2057224 */ /* 0x000fc800078e0205 */
[----:B------:R-:W-:Y:S01]  /*2270*/  IMAD.IADD R175, R173, 0x1, R5 ;  /* 0x00000001adaf7824 */ /* 0x000fe200078e0205 */
[----:B------:R-:W-:Y:S06]  /*2280*/  @!P0 BRA `(.L_x_36) ;  /* 0x0000005400a08947 */ /* 0x000fec0003800000 */
[----:B------:R-:W0:Y:S01]  /*2290*/  LDC.64 R20, c[0x0][0x5b8] ;  /* 0x00016e00ff147b82 */ /* 0x000e220000000a00 */
[----:B------:R-:W-:-:S07]  /*22a0*/  ULDC.64 UR4, c[0x0][0x5c0] ;  /* 0x0001700000047ab9 */ /* 0x000fce0000000a00 */
[----:B------:R-:W1:Y:S08]  /*22b0*/  LDC.64 R166, c[0x0][0x5b0] ;  /* 0x00016c00ffa67b82 */ /* 0x000e700000000a00 */
[----:B------:R-:W2:Y:S01]  /*22c0*/  LDC.64 R14, c[0x0][0x5a8] ;  /* 0x00016a00ff0e7b82 */ /* 0x000ea20000000a00 */
[-C--:B0-----:R-:W-:Y:S02]  /*22d0*/  IMAD R6, R7, R20.reuse, RZ ;  /* 0x0000001407067224 */ /* 0x081fe400078e02ff */
[----:B------:R-:W-:-:S04]  /*22e0*/  IMAD.WIDE.U32 R2, R19, R20, R8 ;  /* 0x0000001413027225 */ /* 0x000fc800078e0008 */
[----:B------:R-:W-:Y:S01]  /*22f0*/  IMAD R171, R19, R21, R6 ;  /* 0x0000001513ab7224 */ /* 0x000fe200078e0206 */
[----:B------:R-:W-:Y:S01]  /*2300*/  IADD3 R164, P0, R12, R2, RZ ;  /* 0x000000020ca47210 */ /* 0x000fe20007f1e0ff */
[----:B-1----:R-:W-:-:S03]  /*2310*/  IMAD R2, R163, R166, RZ ;  /* 0x000000a6a3027224 */ /* 0x002fc600078e02ff */
[----:B------:R-:W-:Y:S01]  /*2320*/  IADD3.X R165, R13, R3, R171, P0, !PT ;  /* 0x000000030da57210 */ /* 0x000fe200007fe4ab */
[C---:B------:R-:W-:Y:S02]  /*2330*/  IMAD R173, R162.reuse, R167, R2 ;  /* 0x000000a7a2ad7224 */ /* 0x040fe400078e0202 */
[----:B------:R-:W-:-:S04]  /*2340*/  IMAD.WIDE.U32 R2, R162, R166, R164 ;  /* 0x000000a6a2027225 */ /* 0x000fc800078e00a4 */
[----:B------:R-:W-:Y:S01]  /*2350*/  IMAD.IADD R3, R3, 0x1, R173 ;  /* 0x0000000103037824 */ /* 0x000fe200078e02ad */
[----:B--2---:R-:W-:-:S04]  /*2360*/  LEA R6, P0, R2, R14, 0x1 ;  /* 0x0000000e02067211 */ /* 0x004fc800078008ff */
[----:B------:R-:W-:-:S05]  /*2370*/  LEA.HI.X R7, R2, R15, R3, 0x1, P0 ;  /* 0x0000000f02077211 */ /* 0x000fca00000f0c03 */
[----:B------:R0:W2:Y:S01]  /*2380*/  @P1 LDG.E.LTC128B.U16 R5, desc[UR50][R6.64] ;  /* 0x0000003206051981 */ /* 0x0000a2000c1e1520 */
[----:B------:R-:W-:Y:S01]  /*2390*/  IMAD.WIDE.U32 R2, R162, R166, R12 ;  /* 0x000000a6a2027225 */ /* 0x000fe200078e000c */
[----:B------:R-:W-:Y:S02]  /*23a0*/  BSSY B1, `(.L_x_37) ;  /* 0x0000014000017945 */ /* 0x000fe40003800000 */
[----:B------:R-:W-:-:S04]  /*23b0*/  IADD3 R168, P0, R8, R2, RZ ;  /* 0x0000000208a87210 */ /* 0x000fc80007f1e0ff */
[----:B------:R-:W-:Y:S02]  /*23c0*/  IADD3.X R169, R9, R173, R3, P0, !PT ;  /* 0x000000ad09a97210 */ /* 0x000fe400007fe403 */
[----:B------:R-:W-:Y:S01]  /*23d0*/  LEA R2, P0, R172, UR4, 0x1 ;  /* 0x00000004ac027c11 */ /* 0x000fe2000f8008ff */
[----:B------:R-:W-:-:S03]  /*23e0*/  IMAD.WIDE.U32 R168, R19, R20, R168 ;  /* 0x0000001413a87225 */ /* 0x000fc600078e00a8 */
[----:B------:R-:W-:Y:S02]  /*23f0*/  LEA.HI.X R3, R172, UR5, R175, 0x1, P0 ;  /* 0x00000005ac037c11 */ /* 0x000fe400080f0caf */
[----:B------:R-:W-:Y:S01]  /*2400*/  ISETP.GT.AND P0, PT, R0, 0x1, PT ;  /* 0x000000010000780c */ /* 0x000fe20003f04270 */
[----:B0-----:R-:W-:Y:S01]  /*2410*/  IMAD.IADD R7, R171, 0x1, R169 ;  /* 0x00000001ab077824 */ /* 0x001fe200078e02a9 */
[----:B------:R-:W-:Y:S02]  /*2420*/  LEA R6, P4, R168, R14, 0x1 ;  /* 0x0000000ea8067211 */ /* 0x000fe400078808ff */
[----:B------:R-:W-:Y:S02]  /*2430*/  ISETP.GT.AND P3, PT, R4, RZ, P0 ;  /* 0x000000ff0400720c */ /* 0x000fe40000764270 */
[----:B------:R-:W-:Y:S01]  /*2440*/  LEA.HI.X R7, R168, R15, R7, 0x1, P4 ;  /* 0x0000000fa8077211 */ /* 0x000fe200020f0c07 */
[C---:B------:R-:W-:Y:S01]  /*2450*/  IMAD.SHL.U32 R168, R166.reuse, 0x8, RZ ;  /* 0x00000008a6a87824 */ /* 0x040fe200078e00ff */
[----:B------:R-:W-:Y:S01]  /*2460*/  SHF.L.U64.HI R169, R166, 0x3, R167 ;  /* 0x00000003a6a97819 */ /* 0x000fe200000102a7 */
[----:B--2---:R-:W-:-:S05]  /*2470*/  HADD2.F32 R21, -RZ, R5.H0_H0 ;  /* 0x20000005ff157230 */ /* 0x004fca0000004100 */
[----:B------:R-:W-:-:S04]  /*2480*/  FMUL R21, R21, R22 ;  /* 0x0000001615157220 */ /* 0x000fc80000400000 */
[----:B------:R-:W-:-:S05]  /*2490*/  FFMA R21, R24, R23, R21 ;  /* 0x0000001718157223 */ /* 0x000fca0000000015 */
[----:B------:R-:W-:-:S05]  /*24a0*/  F2FP.F16.F32.PACK_AB R21, RZ, R21 ;  /* 0x00000015ff15723e */ /* 0x000fca00000000ff */
[----:B------:R0:W-:Y:S01]  /*24b0*/  @P1 STG.E.U16 desc[UR50][R2.64], R21 ;  /* 0x0000001502001986 */ /* 0x0001e2000c101532 */
[----:B------:R-:W-:Y:S05]  /*24c0*/  @!P3 BRA `(.L_x_38) ;  /* 0x000000000004b947 */ /* 0x000fea0003800000 */
[----:B------:R1:W5:Y:S02]  /*24d0*/  LDG.E.LTC128B.U16 R5, desc[UR50][R6.64+0x2] ;  /* 0x0000023206057981 */ /* 0x000364000c1e1520 */
.L_x_38:
[----:B------:R-:W-:Y:S05]  /*24e0*/  BSYNC B1 ;  /* 0x0000000000017941 */ /* 0x000fea0003800000 */
.L_x_37:
[----:B0----5:R-:W-:Y:S01]  /*24f0*/  HADD2.F32 R21, -RZ, R5.H0_H0 ;  /* 0x20000005ff157230 */ /* 0x021fe20000004100 */
[----:B------:R-:W-:Y:S01]  /*2500*/  ISETP.GT.AND P2, PT, R4, 0x8, P2 ;  /* 0x000000080400780c */ /* 0x000fe20001744270 */
[----:B------:R-:W-:-:S04]  /*2510*/  IMAD.WIDE.U32 R168, R162, R166, R168 ;  /* 0x000000a6a2a87225 */ /* 0x000fc800078e00a8 */
[----:B------:R-:W-:Y:S01]  /*2520*/  FMUL R18, R21, R22 ;  /* 0x0000001615127220 */ /* 0x000fe20000400000 */
[----:B------:R-:W-:Y:S01]  /*2530*/  IMAD.IADD R173, R173, 0x1, R169 ;  /* 0x00000001adad7824 */ /* 0x000fe200078e02a9 */
[----:B------:R-:W-:Y:S02]  /*2540*/  IADD3 R21, P1, R164, R168, RZ ;  /* 0x000000a8a4157210 */ /* 0x000fe40007f3e0ff */
[----:B------:R-:W-:-:S03]  /*2550*/  FFMA R18, R25, R23, R18 ;  /* 0x0000001719127223 */ /* 0x000fc60000000012 */
[----:B------:R-:W-:Y:S01]  /*2560*/  IMAD.X R164, R173, 0x1, R165, P1 ;  /* 0x00000001ada47824 */ /* 0x000fe200008e06a5 */
[C---:B------:R-:W-:Y:S02]  /*2570*/  LEA R24, P1, R21.reuse, R14, 0x1 ;  /* 0x0000000e15187211 */ /* 0x040fe400078208ff */
[----:B------:R-:W-:Y:S02]  /*2580*/  F2FP.F16.F32.PACK_AB R18, RZ, R18 ;  /* 0x00000012ff12723e */ /* 0x000fe400000000ff */
[----:B------:R-:W-:Y:S02]  /*2590*/  LEA.HI.X R25, R21, R15, R164, 0x1, P1 ;  /* 0x0000000f15197211 */ /* 0x000fe400008f0ca4 */
[----:B------:R-:W-:Y:S02]  /*25a0*/  PRMT R21, R18, 0x7610, R21 ;  /* 0x0000761012157816 */ /* 0x000fe40000000015 */
[----:B------:R-:W-:-:S03]  /*25b0*/  PRMT R18, R5, 0x7610, R18 ;  /* 0x0000761005127816 */ /* 0x000fc60000000012 */
[----:B------:R0:W-:Y:S04]  /*25c0*/  @P3 STG.E.U16 desc[UR50][R2.64+0x2], R21 ;  /* 0x0000021502003986 */ /* 0x0001e8000c101532 */
[----:B------:R-:W2:Y:S01]  /*25d0*/  @P2 LDG.E.LTC128B.U16 R18, desc[UR50][R24.64] ;  /* 0x0000003218122981 */ /* 0x000ea2000c1e1520 */
[----:B------:R-:W-:Y:S01]  /*25e0*/  IADD3 R8, P1, P3, R8, R168, R12 ;  /* 0x000000a808087210 */ /* 0x000fe20007b3e00c */
[----:B------:R-:W-:Y:S01]  /*25f0*/  BSSY B1, `(.L_x_39) ;  /* 0x0000011000017945 */ /* 0x000fe20003800000 */
[C---:B------:R-:W-:Y:S02]  /*2600*/  SHF.L.U64.HI R11, R10.reuse, 0x4, R11 ;  /* 0x000000040a0b7819 */ /* 0x040fe4000001020b */
[----:B------:R-:W-:Y:S02]  /*2610*/  IADD3.X R9, R9, R173, R13, P1, P3 ;  /* 0x000000ad09097210 */ /* 0x000fe40000fe640d */
[----:B------:R-:W-:-:S02]  /*2620*/  LEA R10, P1, R10, R2, 0x4 ;  /* 0x000000020a0a7211 */ /* 0x000fc400078220ff */
[----:B------:R-:W-:Y:S01]  /*2630*/  ISETP.GT.AND P0, PT, R4, 0x8, P0 ;  /* 0x000000080400780c */ /* 0x000fe20000704270 */
[----:B0-----:R-:W-:-:S04]  /*2640*/  IMAD.WIDE.U32 R20, R19, R20, R8 ;  /* 0x0000001413147225 */ /* 0x001fc800078e0008 */
[----:B------:R-:W-:Y:S01]  /*2650*/  IMAD.X R11, R11, 0x1, R3, P1 ;  /* 0x000000010b0b7824 */ /* 0x000fe200008e0603 */
[----:B------:R-:W-:Y:S01]  /*2660*/  LEA R8, P3, R20, R14, 0x1 ;  /* 0x0000000e14087211 */ /* 0x000fe200078608ff */
[----:B------:R-:W-:-:S05]  /*2670*/  IMAD.IADD R9, R171, 0x1, R21 ;  /* 0x00000001ab097824 */ /* 0x000fca00078e0215 */
[----:B------:R-:W-:Y:S01]  /*2680*/  LEA.HI.X R9, R20, R15, R9, 0x1, P3 ;  /* 0x0000000f14097211 */ /* 0x000fe200018f0c09 */
[----:B--2---:R-:W-:-:S05]  /*2690*/  HADD2.F32 R5, -RZ, R18.H0_H0 ;  /* 0x20000012ff057230 */ /* 0x004fca0000004100 */
[----:B------:R-:W-:-:S04]  /*26a0*/  FMUL R5, R5, R22 ;  /* 0x0000001605057220 */ /* 0x000fc80000400000 */
[----:B------:R-:W-:-:S05]  /*26b0*/  FFMA R5, R26, R23, R5 ;  /* 0x000000171a057223 */ /* 0x000fca0000000005 */
[----:B------:R-:W-:-:S05]  /*26c0*/  F2FP.F16.F32.PACK_AB R5, RZ, R5 ;  /* 0x00000005ff05723e */ /* 0x000fca00000000ff */
[----:B------:R0:W-:Y:S01]  /*26d0*/  @P2 STG.E.U16 desc[UR50][R10.64], R5 ;  /* 0x000000050a002986 */ /* 0x0001e2000c101532 */
[----:B------:R-:W-:Y:S05]  /*26e0*/  @!P0 BRA `(.L_x_40) ;  /* 0x0000000000048947 */ /* 0x000fea0003800000 */
[----:B------:R2:W5:Y:S02]  /*26f0*/  LDG.E.LTC128B.U16 R18, desc[UR50][R8.64+0x2] ;  /* 0x0000023208127981 */ /* 0x000564000c1e1520 */
.L_x_40:
[----:B------:R-:W-:Y:S05]  /*2700*/  BSYNC B1 ;  /* 0x0000000000017941 */ /* 0x000fea0003800000 */
.L_x_39:
[----:B0----5:R-:W-:Y:S01]  /*2710*/  HADD2.F32 R5, -RZ, R18.H0_H0 ;  /* 0x20000012ff057230 */ /* 0x021fe20000004100 */
[----:B------:R-:W-:Y:S01]  /*2720*/  ISETP.GT.AND P1, PT, R0, 0x8, PT ;  /* 0x000000080000780c */ /* 0x000fe20003f24270 */
[----:B------:R-:W-:Y:S03]  /*2730*/  BSSY B1, `(.L_x_41) ;  /* 0x0000008000017945 */ /* 0x000fe60003800000 */
[----:B------:R-:W-:Y:S01]  /*2740*/  FMUL R12, R5, R22 ;  /* 0x00000016050c7220 */ /* 0x000fe20000400000 */
[----:B------:R-:W-:-:S03]  /*2750*/  ISETP.GT.AND P2, PT, R4, RZ, P1 ;  /* 0x000000ff0400720c */ /* 0x000fc60000f44270 */
[----:B------:R-:W-:-:S05]  /*2760*/  FFMA R12, R27, R23, R12 ;  /* 0x000000171b0c7223 */ /* 0x000fca000000000c */
[----:B------:R-:W-:-:S05]  /*2770*/  F2FP.F16.F32.PACK_AB R12, RZ, R12 ;  /* 0x0000000cff0c723e */ /* 0x000fca00000000ff */
[----:B------:R0:W-:Y:S01]  /*2780*/  @P0 STG.E.U16 desc[UR50][R10.64+0x2], R12 ;  /* 0x0000020c0a000986 */ /* 0x0001e2000c101532 */
[----:B------:R-:W-:Y:S05]  /*2790*/  @!P2 BRA `(.L_x_42) ;  /* 0x000000000004a947 */ /* 0x000fea0003800000 */
[----:B------:R3:W5:Y:S02]  /*27a0*/  LDG.E.LTC128B.U16 R18, desc[UR50][R6.64+0x10] ;  /* 0x0000103206127981 */ /* 0x000764000c1e1520 */
.L_x_42:
[----:B------:R-:W-:Y:S05]  /*27b0*/  BSYNC B1 ;  /* 0x0000000000017941 */ /* 0x000fea0003800000 */
.L_x_41:
[----:B-----5:R-:W-:Y:S01]  /*27c0*/  HADD2.F32 R5, -RZ, R18.H0_H0 ;  /* 0x20000012ff057230 */ /* 0x020fe20000004100 */
        /* <DEDUP_REMOVED lines=9> */
.L_x_44:
[----:B------:R-:W-:Y:S05]  /*2860*/  BSYNC B1 ;  /* 0x0000000000017941 */ /* 0x000fea0003800000 */
.L_x_43:
[----:B----45:R-:W-:Y:S01]  /*2870*/  HADD2.F32 R5, -RZ, R18.H0_H0 ;  /* 0x20000012ff057230 */ /* 0x030fe20000004100 */
[----:B------:R-:W-:Y:S01]  /*2880*/  ISETP.GT.AND P1, PT, R4, 0x8, P1 ;  /* 0x000000080400780c */ /* 0x000fe20000f24270 */
[----:B------:R-:W-:Y:S03]  /*2890*/  BSSY B1, `(.L_x_45) ;  /* 0x0000007000017945 */ /* 0x000fe60003800000 */
[----:B0-----:R-:W-:-:S04]  /*28a0*/  FMUL R12, R5, R22 ;  /* 0x00000016050c7220 */ /* 0x001fc80000400000 */
[----:B------:R-:W-:-:S05]  /*28b0*/  FFMA R12, R29, R23, R12 ;  /* 0x000000171d0c7223 */ /* 0x000fca000000000c */
[----:B------:R-:W-:-:S05]  /*28c0*/  F2FP.F16.F32.PACK_AB R12, RZ, R12 ;  /* 0x0000000cff0c723e */ /* 0x000fca00000000ff */
[----:B------:R0:W-:Y:S01]  /*28d0*/  @P3 STG.E.U16 desc[UR50][R2.64+0x12], R12 ;  /* 0x0000120c02003986 */ /* 0x0001e2000c101532 */
[----:B------:R-:W-:Y:S05]  /*28e0*/  @!P1 BRA `(.L_x_46) ;  /* 0x0000000000049947 */ /* 0x000fea0003800000 */
[----:B------:R4:W5:Y:S02]  /*28f0*/  LDG.E.LTC128B.U16 R18, desc[UR50][R8.64+0x10] ;  /* 0x0000103208127981 */ /* 0x000964000c1e1520 */
.L_x_46:
[----:B------:R-:W-:Y:S05]  /*2900*/  BSYNC B1 ;  /* 0x0000000000017941 */ /* 0x000fea0003800000 */
.L_x_45:
[----:B-----5:R-:W-:Y:S01]  /*2910*/  HADD2.F32 R5, -RZ, R18.H0_H0 ;  /* 0x20000012ff057230 */ /* 0x020fe20000004100 */
[----:B------:R-:W-:Y:S01]  /*2920*/  ISETP.GT.AND P0, PT, R4, 0x8, P0 ;  /* 0x000000080400780c */ /* 0x000fe20000704270 */
[----:B------:R-:W-:Y:S03]  /*2930*/  BSSY B1, `(.L_x_47) ;  /* 0x0000007000017945 */ /* 0x000fe60003800000 */
[----:B------:R-:W-:-:S04]  /*2940*/  FMUL R5, R5, R22 ;  /* 0x0000001605057220 */ /* 0x000fc80000400000 */
[----:B------:R-:W-:-:S05]  /*2950*/  FFMA R5, R30, R23, R5 ;  /* 0x000000171e057223 */ /* 0x000fca0000000005 */
[----:B------:R-:W-:-:S05]  /*2960*/  F2FP.F16.F32.PACK_AB R5, RZ, R5 ;  /* 0x00000005ff05723e */ /* 0x000fca00000000ff */
[----:B------:R0:W-:Y:S01]  /*2970*/  @P1 STG.E.U16 desc[UR50][R10.64+0x10], R5 ;  /* 0x000010050a001986 */ /* 0x0001e2000c101532 */
[----:B------:R-:W-:Y:S05]  /*2980*/  @!P0 BRA `(.L_x_48) ;  /* 0x0000000000048947 */ /* 0x000fea0003800000 */
[----:B------:R0:W5:Y:S02]  /*2990*/  LDG.E.LTC128B.U16 R18, desc[UR50][R8.64+0x12] ;  /* 0x0000123208127981 */ /* 0x000164000c1e1520 */
.L_x_48:
[----:B------:R-:W-:Y:S05]  /*29a0*/  BSYNC B1 ;  /* 0x0000000000017941 */ /* 0x000fea0003800000 */
.L_x_47:
        /* <DEDUP_REMOVED lines=10> */
.L_x_50:
[----:B------:R-:W-:Y:S05]  /*2a50*/  BSYNC B1 ;  /* 0x0000000000017941 */ /* 0x000fea0003800000 */
.L_x_49:
        /* <DEDUP_REMOVED lines=10> */
.L_x_52:
[----:B------:R-:W-:Y:S05]  /*2b00*/  BSYNC B1 ;  /* 0x0000000000017941 */ /* 0x000fea0003800000 */
.L_x_51:
[----:B0----5:R-:W-:Y:S01]  /*2b10*/  HADD2.F32 R5, -RZ, R18.H0_H0 ;  /* 0x20000012ff057230 */ /* 0x021fe20000004100 */
        /* <DEDUP_REMOVED lines=8> */
.L_x_54:
[----:B------:R-:W-:Y:S05]  /*2ba0*/  BSYNC B1 ;  /* 0x0000000000017941 */ /* 0x000fea0003800000 */
.L_x_53:
        /* <DEDUP_REMOVED lines=9> */
.L_x_56:
[----:B------:R-:W-:Y:S05]  /*2c40*/  BSYNC B1 ;  /* 0x0000000000017941 */ /* 0x000fea0003800000 */
.L_x_55:
        /* <DEDUP_REMOVED lines=10> */
.L_x_58:
[----:B------:R-:W-:Y:S05]  /*2cf0*/  BSYNC B1 ;  /* 0x0000000000017941 */ /* 0x000fea0003800000 */
.L_x_57:
        /* <DEDUP_REMOVED lines=10> */
.L_x_60:
[----:B------:R-:W-:Y:S05]  /*2da0*/  BSYNC B1 ;  /* 0x0000000000017941 */ /* 0x000fea0003800000 */
.L_x_59:
        /* <DEDUP_REMOVED lines=9> */
.L_x_62:
[----:B------:R-:W-:Y:S05]  /*2e40*/  BSYNC B1 ;  /* 0x0000000000017941 */ /* 0x000fea0003800000 */
.L_x_61:
        /* <DEDUP_REMOVED lines=9> */
.L_x_64:
[----:B------:R-:W-:Y:S05]  /*2ee0*/  BSYNC B1 ;  /* 0x0000000000017941 */ /* 0x000fea0003800000 */
.L_x_63:
        /* <DEDUP_REMOVED lines=10> */
.L_x_66:
[----:B------:R-:W-:Y:S05]  /*2f90*/  BSYNC B1 ;  /* 0x0000000000017941 */ /* 0x000fea0003800000 */
.L_x_65:
        /* <DEDUP_REMOVED lines=10> */
.L_x_68:
[----:B------:R-:W-:Y:S05]  /*3040*/  BSYNC B1 ;  /* 0x0000000000017941 */ /* 0x000fea0003800000 */
.L_x_67:
        /* <DEDUP_REMOVED lines=9> */
.L_x_70:
[----:B------:R-:W-:Y:S05]  /*30e0*/  BSYNC B1 ;  /* 0x0000000000017941 */ /* 0x000fea0003800000 */
.L_x_69:
        /* <DEDUP_REMOVED lines=9> */
.L_x_72:
[----:B------:R-:W-:Y:S05]  /*3180*/  BSYNC B1 ;  /* 0x0000000000017941 */ /* 0x000fea0003800000 */
.L_x_71:
        /* <DEDUP_REMOVED lines=10> */
.L_x_74:
[----:B------:R-:W-:Y:S05]  /*3230*/  BSYNC B1 ;  /* 0x0000000000017941 */ /* 0x000fea0003800000 */
.L_x_73:
        /* <DEDUP_REMOVED lines=10> */
.L_x_76:
[----:B------:R-:W-:Y:S05]  /*32e0*/  BSYNC B1 ;  /* 0x0000000000017941 */ /* 0x000fea0003800000 */
.L_x_75:
        /* <DEDUP_REMOVED lines=9> */
.L_x_78:
[----:B------:R-:W-:Y:S05]  /*3380*/  BSYNC B1 ;  /* 0x0000000000017941 */ /* 0x000fea0003800000 */
.L_x_77:
        /* <DEDUP_REMOVED lines=9> */
.L_x_80:
[----:B------:R-:W-:Y:S05]  /*3420*/  BSYNC B1 ;  /* 0x0000000000017941 */ /* 0x000fea0003800000 */
.L_x_79:
        /* <DEDUP_REMOVED lines=10> */
.L_x_82:
[----:B------:R-:W-:Y:S05]  /*34d0*/  BSYNC B1 ;  /* 0x0000000000017941 */ /* 0x000fea0003800000 */
.L_x_81:
        /* <DEDUP_REMOVED lines=10> */
.L_x_84:
[----:B------:R-:W-:Y:S05]  /*3580*/  BSYNC B1 ;  /* 0x0000000000017941 */ /* 0x000fea0003800000 */
.L_x_83:
        /* <DEDUP_REMOVED lines=9> */
.L_x_86:
[----:B------:R-:W-:Y:S05]  /*3620*/  BSYNC B1 ;  /* 0x0000000000017941 */ /* 0x000fea0003800000 */
.L_x_85:
        /* <DEDUP_REMOVED lines=9> */
.L_x_88:
[----:B------:R-:W-:Y:S05]  /*36c0*/  BSYNC B1 ;  /* 0x0000000000017941 */ /* 0x000fea0003800000 */
.L_x_87:
        /* <DEDUP_REMOVED lines=10> */
.L_x_90:
[----:B------:R-:W-:Y:S05]  /*3770*/  BSYNC B1 ;  /* 0x0000000000017941 */ /* 0x000fea0003800000 */
.L_x_89:
        /* <DEDUP_REMOVED lines=10> */
.L_x_92:
[----:B------:R-:W-:Y:S05]  /*3820*/  BSYNC B1 ;  /* 0x0000000000017941 */ /* 0x000fea0003800000 */
.L_x_91:
        /* <DEDUP_REMOVED lines=9> */
.L_x_94:
[----:B------:R-:W-:Y:S05]  /*38c0*/  BSYNC B1 ;  /* 0x0000000000017941 */ /* 0x000fea0003800000 */
.L_x_93:
        /* <DEDUP_REMOVED lines=9> */
.L_x_96:
[----:B------:R-:W-:Y:S05]  /*3960*/  BSYNC B1 ;  /* 0x0000000000017941 */ /* 0x000fea0003800000 */
.L_x_95:
        /* <DEDUP_REMOVED lines=10> */
.L_x_98:
[----:B------:R-:W-:Y:S05]  /*3a10*/  BSYNC B1 ;  /* 0x0000000000017941 */ /* 0x000fea0003800000 */
.L_x_97:
        /* <DEDUP_REMOVED lines=10> */
.L_x_100:
[----:B------:R-:W-:Y:S05]  /*3ac0*/  BSYNC B1 ;  /* 0x0000000000017941 */ /* 0x000fea0003800000 */
.L_x_99:
        /* <DEDUP_REMOVED lines=9> */
.L_x_102:
[----:B------:R-:W-:Y:S05]  /*3b60*/  BSYNC B1 ;  /* 0x0000000000017941 */ /* 0x000fea0003800000 */
.L_x_101:
        /* <DEDUP_REMOVED lines=9> */
.L_x_104:
[----:B------:R-:W-:Y:S05]  /*3c00*/  BSYNC B1 ;  /* 0x0000000000017941 */ /* 0x000fea0003800000 */
.L_x_103:
        /* <DEDUP_REMOVED lines=10> */
.L_x_106:
[----:B------:R-:W-:Y:S05]  /*3cb0*/  BSYNC B1 ;  /* 0x0000000000017941 */ /* 0x000fea0003800000 */
.L_x_105:
        /* <DEDUP_REMOVED lines=10> */
.L_x_108:
[----:B------:R-:W-:Y:S05]  /*3d60*/  BSYNC B1 ;  /* 0x0000000000017941 */ /* 0x000fea0003800000 */
.L_x_107:
        /* <DEDUP_REMOVED lines=9> */
.L_x_110:
[----:B------:R-:W-:Y:S05]  /*3e00*/  BSYNC B1 ;  /* 0x0000000000017941 */ /* 0x000fea0003800000 */
.L_x_109:
        /* <DEDUP_REMOVED lines=9> */
.L_x_112:
[----:B------:R-:W-:Y:S05]  /*3ea0*/  BSYNC B1 ;  /* 0x0000000000017941 */ /* 0x000fea0003800000 */
.L_x_111:
        /* <DEDUP_REMOVED lines=10> */
.L_x_114:
[----:B------:R-:W-:Y:S05]  /*3f50*/  BSYNC B1 ;  /* 0x0000000000017941 */ /* 0x000fea0003800000 */
.L_x_113:
        /* <DEDUP_REMOVED lines=10> */
.L_x_116:
[----:B------:R-:W-:Y:S05]  /*4000*/  BSYNC B1 ;  /* 0x0000000000017941 */ /* 0x000fea0003800000 */
.L_x_115:
        /* <DEDUP_REMOVED lines=9> */
.L_x_118:
[----:B------:R-:W-:Y:S05]  /*40a0*/  BSYNC B1 ;  /* 0x0000000000017941 */ /* 0x000fea0003800000 */
.L_x_117:
        /* <DEDUP_REMOVED lines=9> */
.L_x_120:
[----:B------:R-:W-:Y:S05]  /*4140*/  BSYNC B1 ;  /* 0x0000000000017941 */ /* 0x000fea0003800000 */
.L_x_119:
        /* <DEDUP_REMOVED lines=10> */
.L_x_122:
[----:B------:R-:W-:Y:S05]  /*41f0*/  BSYNC B1 ;  /* 0x0000000000017941 */ /* 0x000fea0003800000 */
.L_x_121:
        /* <DEDUP_REMOVED lines=10> */
.L_x_124:
[----:B------:R-:W-:Y:S05]  /*42a0*/  BSYNC B1 ;  /* 0x0000000000017941 */ /* 0x000fea0003800000 */
.L_x_123:
        /* <DEDUP_REMOVED lines=9> */
.L_x_126:
[----:B------:R-:W-:Y:S05]  /*4340*/  BSYNC B1 ;  /* 0x0000000000017941 */ /* 0x000fea0003800000 */
.L_x_125:
        /* <DEDUP_REMOVED lines=9> */
.L_x_128:
[----:B------:R-:W-:Y:S05]  /*43e0*/  BSYNC B1 ;  /* 0x0000000000017941 */ /* 0x000fea0003800000 */
.L_x_127:
        /* <DEDUP_REMOVED lines=10> */
.L_x_130:
[----:B------:R-:W-:Y:S05]  /*4490*/  BSYNC B1 ;  /* 0x0000000000017941 */ /* 0x000fea0003800000 */
.L_x_129:
        /* <DEDUP_REMOVED lines=10> */
.L_x_132:
[----:B------:R-:W-:Y:S05]  /*4540*/  BSYNC B1 ;  /* 0x0000000000017941 */ /* 0x000fea0003800000 */
.L_x_131:
        /* <DEDUP_REMOVED lines=9> */
.L_x_134:
[----:B------:R-:W-:Y:S05]  /*45e0*/  BSYNC B1 ;  /* 0x0000000000017941 */ /* 0x000fea0003800000 */
.L_x_133:
        /* <DEDUP_REMOVED lines=9> */
.L_x_136:
[----:B------:R-:W-:Y:S05]  /*4680*/  BSYNC B1 ;  /* 0x0000000000017941 */ /* 0x000fea0003800000 */
.L_x_135:
        /* <DEDUP_REMOVED lines=10> */
.L_x_138:
[----:B------:R-:W-:Y:S05]  /*4730*/  BSYNC B1 ;  /* 0x0000000000017941 */ /* 0x000fea0003800000 */
.L_x_137:
        /* <DEDUP_REMOVED lines=10> */
.L_x_140:
[----:B------:R-:W-:Y:S05]  /*47e0*/  BSYNC B1 ;  /* 0x0000000000017941 */ /* 0x000fea0003800000 */
.L_x_139:
        /* <DEDUP_REMOVED lines=9> */
.L_x_142:
[----:B------:R-:W-:Y:S05]  /*4880*/  BSYNC B1 ;  /* 0x0000000000017941 */ /* 0x000fea0003800000 */
.L_x_141:
        /* <DEDUP_REMOVED lines=9> */
.L_x_144:
[----:B------:R-:W-:Y:S05]  /*4920*/  BSYNC B1 ;  /* 0x0000000000017941 */ /* 0x000fea0003800000 */
.L_x_143:
        /* <DEDUP_REMOVED lines=10> */
.L_x_146:
[----:B------:R-:W-:Y:S05]  /*49d0*/  BSYNC B1 ;  /* 0x0000000000017941 */ /* 0x000fea0003800000 */
.L_x_145:
        /* <DEDUP_REMOVED lines=10> */
.L_x_148:
[----:B------:R-:W-:Y:S05]  /*4a80*/  BSYNC B1 ;  /* 0x0000000000017941 */ /* 0x000fea0003800000 */
.L_x_147:
        /* <DEDUP_REMOVED lines=9> */
.L_x_150:
[----:B------:R-:W-:Y:S05]  /*4b20*/  BSYNC B1 ;  /* 0x0000000000017941 */ /* 0x000fea0003800000 */
.L_x_149:
        /* <DEDUP_REMOVED lines=9> */
.L_x_152:
[----:B------:R-:W-:Y:S05]  /*4bc0*/  BSYNC B1 ;  /* 0x0000000000017941 */ /* 0x000fea0003800000 */
.L_x_151:
        /* <DEDUP_REMOVED lines=10> */
.L_x_154:
[----:B------:R-:W-:Y:S05]  /*4c70*/  BSYNC B1 ;  /* 0x0000000000017941 */ /* 0x000fea0003800000 */
.L_x_153:
        /* <DEDUP_REMOVED lines=10> */
.L_x_156:
[----:B------:R-:W-:Y:S05]  /*4d20*/  BSYNC B1 ;  /* 0x0000000000017941 */ /* 0x000fea0003800000 */
.L_x_155:
        /* <DEDUP_REMOVED lines=9> */
.L_x_158:
[----:B------:R-:W-:Y:S05]  /*4dc0*/  BSYNC B1 ;  /* 0x0000000000017941 */ /* 0x000fea0003800000 */
.L_x_157:
        /* <DEDUP_REMOVED lines=9> */
.L_x_160:
[----:B------:R-:W-:Y:S05]  /*4e60*/  BSYNC B1 ;  /* 0x0000000000017941 */ /* 0x000fea0003800000 */
.L_x_159:
        /* <DEDUP_REMOVED lines=10> */
.L_x_162:
[----:B------:R-:W-:Y:S05]  /*4f10*/  BSYNC B1 ;  /* 0x0000000000017941 */ /* 0x000fea0003800000 */
.L_x_161:
        /* <DEDUP_REMOVED lines=10> */
.L_x_164:
[----:B------:R-:W-:Y:S05]  /*4fc0*/  BSYNC B1 ;  /* 0x0000000000017941 */ /* 0x000fea0003800000 */
.L_x_163:
        /* <DEDUP_REMOVED lines=9> */
.L_x_166:
[----:B------:R-:W-:Y:S05]  /*5060*/  BSYNC B1 ;  /* 0x0000000000017941 */ /* 0x000fea0003800000 */
.L_x_165:
        /* <DEDUP_REMOVED lines=9> */
.L_x_168:
[----:B------:R-:W-:Y:S05]  /*5100*/  BSYNC B1 ;  /* 0x0000000000017941 */ /* 0x000fea0003800000 */
.L_x_167:
        /* <DEDUP_REMOVED lines=10> */
.L_x_170:
[----:B------:R-:W-:Y:S05]  /*51b0*/  BSYNC B1 ;  /* 0x0000000000017941 */ /* 0x000fea0003800000 */
.L_x_169:
        /* <DEDUP_REMOVED lines=10> */
.L_x_172:
[----:B------:R-:W-:Y:S05]  /*5260*/  BSYNC B1 ;  /* 0x0000000000017941 */ /* 0x000fea0003800000 */
.L_x_171:
        /* <DEDUP_REMOVED lines=9> */
.L_x_174:
[----:B------:R-:W-:Y:S05]  /*5300*/  BSYNC B1 ;  /* 0x0000000000017941 */ /* 0x000fea0003800000 */
.L_x_173:
        /* <DEDUP_REMOVED lines=9> */
.L_x_176:
[----:B------:R-:W-:Y:S05]  /*53a0*/  BSYNC B1 ;  /* 0x0000000000017941 */ /* 0x000fea0003800000 */
.L_x_175:
        /* <DEDUP_REMOVED lines=10> */
.L_x_178:
[----:B------:R-:W-:Y:S05]  /*5450*/  BSYNC B1 ;  /* 0x0000000000017941 */ /* 0x000fea0003800000 */
.L_x_177:
        /* <DEDUP_REMOVED lines=10> */
.L_x_180:
[----:B------:R-:W-:Y:S05]  /*5500*/  BSYNC B1 ;  /* 0x0000000000017941 */ /* 0x000fea0003800000 */
.L_x_179:
        /* <DEDUP_REMOVED lines=9> */
.L_x_182:
[----:B------:R-:W-:Y:S05]  /*55a0*/  BSYNC B1 ;  /* 0x0000000000017941 */ /* 0x000fea0003800000 */
.L_x_181:
        /* <DEDUP_REMOVED lines=9> */
.L_x_184:
[----:B------:R-:W-:Y:S05]  /*5640*/  BSYNC B1 ;  /* 0x0000000000017941 */ /* 0x000fea0003800000 */
.L_x_183:
        /* <DEDUP_REMOVED lines=10> */
.L_x_186:
[----:B------:R-:W-:Y:S05]  /*56f0*/  BSYNC B1 ;  /* 0x0000000000017941 */ /* 0x000fea0003800000 */
.L_x_185:
        /* <DEDUP_REMOVED lines=10> */
.L_x_188:
[----:B------:R-:W-:Y:S05]  /*57a0*/  BSYNC B1 ;  /* 0x0000000000017941 */ /* 0x000fea0003800000 */
.L_x_187:
        /* <DEDUP_REMOVED lines=9> */
.L_x_190:
[----:B------:R-:W-:Y:S05]  /*5840*/  BSYNC B1 ;  /* 0x0000000000017941 */ /* 0x000fea0003800000 */
.L_x_189:
        /* <DEDUP_REMOVED lines=9> */
.L_x_192:
[----:B------:R-:W-:Y:S05]  /*58e0*/  BSYNC B1 ;  /* 0x0000000000017941 */ /* 0x000fea0003800000 */
.L_x_191:
        /* <DEDUP_REMOVED lines=10> */
.L_x_194:
[----:B------:R-:W-:Y:S05]  /*5990*/  BSYNC B1 ;  /* 0x0000000000017941 */ /* 0x000fea0003800000 */
.L_x_193:
        /* <DEDUP_REMOVED lines=10> */
.L_x_196:
[----:B------:R-:W-:Y:S05]  /*5a40*/  BSYNC B1 ;  /* 0x0000000000017941 */ /* 0x000fea0003800000 */
.L_x_195:
        /* <DEDUP_REMOVED lines=9> */
.L_x_198:
[----:B------:R-:W-:Y:S05]  /*5ae0*/  BSYNC B1 ;  /* 0x0000000000017941 */ /* 0x000fea0003800000 */
.L_x_197:
        /* <DEDUP_REMOVED lines=9> */
.L_x_200:
[----:B------:R-:W-:Y:S05]  /*5b80*/  BSYNC B1 ;  /* 0x0000000000017941 */ /* 0x000fea0003800000 */
.L_x_199:
        /* <DEDUP_REMOVED lines=10> */
.L_x_202:
[----:B------:R-:W-:Y:S05]  /*5c30*/  BSYNC B1 ;  /* 0x0000000000017941 */ /* 0x000fea0003800000 */
.L_x_201:
        /* <DEDUP_REMOVED lines=10> */
.L_x_204:
[----:B------:R-:W-:Y:S05]  /*5ce0*/  BSYNC B1 ;  /* 0x0000000000017941 */ /* 0x000fea0003800000 */
.L_x_203:
        /* <DEDUP_REMOVED lines=9> */
.L_x_206:
[----:B------:R-:W-:Y:S05]  /*5d80*/  BSYNC B1 ;  /* 0x0000000000017941 */ /* 0x000fea0003800000 */
.L_x_205:
        /* <DEDUP_REMOVED lines=9> */
.L_x_208:
[----:B------:R-:W-:Y:S05]  /*5e20*/  BSYNC B1 ;  /* 0x0000000000017941 */ /* 0x000fea0003800000 */
.L_x_207:
        /* <DEDUP_REMOVED lines=10> */
.L_x_210:
[----:B------:R-:W-:Y:S05]  /*5ed0*/  BSYNC B1 ;  /* 0x0000000000017941 */ /* 0x000fea0003800000 */
.L_x_209:
        /* <DEDUP_REMOVED lines=10> */
.L_x_212:
[----:B------:R-:W-:Y:S05]  /*5f80*/  BSYNC B1 ;  /* 0x0000000000017941 */ /* 0x000fea0003800000 */
.L_x_211:
        /* <DEDUP_REMOVED lines=9> */
.L_x_214:
[----:B------:R-:W-:Y:S05]  /*6020*/  BSYNC B1 ;  /* 0x0000000000017941 */ /* 0x000fea0003800000 */
.L_x_213:
        /* <DEDUP_REMOVED lines=9> */
.L_x_216:
[----:B------:R-:W-:Y:S05]  /*60c0*/  BSYNC B1 ;  /* 0x0000000000017941 */ /* 0x000fea0003800000 */
.L_x_215:
        /* <DEDUP_REMOVED lines=10> */
.L_x_218:
[----:B------:R-:W-:Y:S05]  /*6170*/  BSYNC B1 ;  /* 0x0000000000017941 */ /* 0x000fea0003800000 */
.L_x_217:
        /* <DEDUP_REMOVED lines=10> */
.L_x_220:
[----:B------:R-:W-:Y:S05]  /*6220*/  BSYNC B1 ;  /* 0x0000000000017941 */ /* 0x000fea0003800000 */
.L_x_219:
        /* <DEDUP_REMOVED lines=9> */
.L_x_222:
[----:B------:R-:W-:Y:S05]  /*62c0*/  BSYNC B1 ;  /* 0x0000000000017941 */ /* 0x000fea0003800000 */
.L_x_221:
        /* <DEDUP_REMOVED lines=9> */
.L_x_224:
[----:B------:R-:W-:Y:S05]  /*6360*/  BSYNC B1 ;  /* 0x0000000000017941 */ /* 0x000fea0003800000 */
.L_x_223:
        /* <DEDUP_REMOVED lines=10> */
.L_x_226:
[----:B------:R-:W-:Y:S05]  /*6410*/  BSYNC B1 ;  /* 0x0000000000017941 */ /* 0x000fea0003800000 */
.L_x_225:
        /* <DEDUP_REMOVED lines=10> */
.L_x_228:
[----:B------:R-:W-:Y:S05]  /*64c0*/  BSYNC B1 ;  /* 0x0000000000017941 */ /* 0x000fea0003800000 */
.L_x_227:
        /* <DEDUP_REMOVED lines=9> */
.L_x_230:
[----:B------:R-:W-:Y:S05]  /*6560*/  BSYNC B1 ;  /* 0x0000000000017941 */ /* 0x000fea0003800000 */
.L_x_229:
        /* <DEDUP_REMOVED lines=9> */
.L_x_232:
[----:B------:R-:W-:Y:S05]  /*6600*/  BSYNC B1 ;  /* 0x0000000000017941 */ /* 0x000fea0003800000 */
.L_x_231:
        /* <DEDUP_REMOVED lines=10> */
.L_x_234:
[----:B------:R-:W-:Y:S05]  /*66b0*/  BSYNC B1 ;  /* 0x0000000000017941 */ /* 0x000fea0003800000 */
.L_x_233:
        /* <DEDUP_REMOVED lines=10> */
.L_x_236:
[----:B------:R-:W-:Y:S05]  /*6760*/  BSYNC B1 ;  /* 0x0000000000017941 */ /* 0x000fea0003800000 */
.L_x_235:
        /* <DEDUP_REMOVED lines=9> */
.L_x_238:
[----:B------:R-:W-:Y:S05]  /*6800*/  BSYNC B1 ;  /* 0x0000000000017941 */ /* 0x000fea0003800000 */
.L_x_237:
        /* <DEDUP_REMOVED lines=9> */
.L_x_240:
[----:B------:R-:W-:Y:S05]  /*68a0*/  BSYNC B1 ;  /* 0x0000000000017941 */ /* 0x000fea0003800000 */
.L_x_239:
        /* <DEDUP_REMOVED lines=10> */
.L_x_242:
[----:B------:R-:W-:Y:S05]  /*6950*/  BSYNC B1 ;  /* 0x0000000000017941 */ /* 0x000fea0003800000 */
.L_x_241:
        /* <DEDUP_REMOVED lines=10> */
.L_x_244:
[----:B------:R-:W-:Y:S05]  /*6a00*/  BSYNC B1 ;  /* 0x0000000000017941 */ /* 0x000fea0003800000 */
.L_x_243:
        /* <DEDUP_REMOVED lines=9> */
.L_x_246:
[----:B------:R-:W-:Y:S05]  /*6aa0*/  BSYNC B1 ;  /* 0x0000000000017941 */ /* 0x000fea0003800000 */
.L_x_245:
        /* <DEDUP_REMOVED lines=9> */
.L_x_248:
[----:B------:R-:W-:Y:S05]  /*6b40*/  BSYNC B1 ;  /* 0x0000000000017941 */ /* 0x000fea0003800000 */
.L_x_247:
        /* <DEDUP_REMOVED lines=10> */
.L_x_250:
[----:B------:R-:W-:Y:S05]  /*6bf0*/  BSYNC B1 ;  /* 0x0000000000017941 */ /* 0x000fea0003800000 */
.L_x_249:
        /* <DEDUP_REMOVED lines=10> */
.L_x_252:
[----:B------:R-:W-:Y:S05]  /*6ca0*/  BSYNC B1 ;  /* 0x0000000000017941 */ /* 0x000fea0003800000 */
.L_x_251:
        /* <DEDUP_REMOVED lines=9> */
.L_x_254:
[----:B------:R-:W-:Y:S05]  /*6d40*/  BSYNC B1 ;  /* 0x0000000000017941 */ /* 0x000fea0003800000 */
.L_x_253:
        /* <DEDUP_REMOVED lines=9> */
.L_x_256:
[----:B------:R-:W-:Y:S05]  /*6de0*/  BSYNC B1 ;  /* 0x0000000000017941 */ /* 0x000fea0003800000 */
.L_x_255:
        /* <DEDUP_REMOVED lines=10> */
.L_x_258:
[----:B------:R-:W-:Y:S05]  /*6e90*/  BSYNC B1 ;  /* 0x0000000000017941 */ /* 0x000fea0003800000 */
.L_x_257:
        /* <DEDUP_REMOVED lines=10> */
.L_x_260:
[----:B------:R-:W-:Y:S05]  /*6f40*/  BSYNC B1 ;  /* 0x0000000000017941 */ /* 0x000fea0003800000 */
.L_x_259:
        /* <DEDUP_REMOVED lines=9> */
.L_x_262:
[----:B------:R-:W-:Y:S05]  /*6fe0*/  BSYNC B1 ;  /* 0x0000000000017941 */ /* 0x000fea0003800000 */
.L_x_261:
        /* <DEDUP_REMOVED lines=9> */
.L_x_264:
[----:B------:R-:W-:Y:S05]  /*7080*/  BSYNC B1 ;  /* 0x0000000000017941 */ /* 0x000fea0003800000 */
.L_x_263:
        /* <DEDUP_REMOVED lines=10> */
.L_x_266:
[----:B------:R-:W-:Y:S05]  /*7130*/  BSYNC B1 ;  /* 0x0000000000017941 */ /* 0x000fea0003800000 */
.L_x_265:
        /* <DEDUP_REMOVED lines=10> */
.L_x_268:
[----:B------:R-:W-:Y:S05]  /*71e0*/  BSYNC B1 ;  /* 0x0000000000017941 */ /* 0x000fea0003800000 */
.L_x_267:
        /* <DEDUP_REMOVED lines=9> */
.L_x_270:
[----:B------:R-:W-:Y:S05]  /*7280*/  BSYNC B1 ;  /* 0x0000000000017941 */ /* 0x000fea0003800000 */
.L_x_269:
        /* <DEDUP_REMOVED lines=9> */
.L_x_272:
[----:B------:R-:W-:Y:S05]  /*7320*/  BSYNC B1 ;  /* 0x0000000000017941 */ /* 0x000fea0003800000 */
.L_x_271:
        /* <DEDUP_REMOVED lines=10> */
.L_x_274:
[----:B------:R-:W-:Y:S05]  /*73d0*/  BSYNC B1 ;  /* 0x0000000000017941 */ /* 0x000fea0003800000 */
.L_x_273:
        /* <DEDUP_REMOVED lines=10> */
.L_x_276:
[----:B------:R-:W-:Y:S05]  /*7480*/  BSYNC B1 ;  /* 0x0000000000017941 */ /* 0x000fea0003800000 */
.L_x_275:
        /* <DEDUP_REMOVED lines=9> */
.L_x_278:
[----:B------:R-:W-:Y:S05]  /*7520*/  BSYNC B1 ;  /* 0x0000000000017941 */ /* 0x000fea0003800000 */
.L_x_277:
        /* <DEDUP_REMOVED lines=9> */
.L_x_280:
[----:B------:R-:W-:Y:S05]  /*75c0*/  BSYNC B1 ;  /* 0x0000000000017941 */ /* 0x000fea0003800000 */
.L_x_279:
        /* <DEDUP_REMOVED lines=10> */
.L_x_282:
[----:B------:R-:W-:Y:S05]  /*7670*/  BSYNC B1 ;  /* 0x0000000000017941 */ /* 0x000fea0003800000 */
.L_x_281:
        /* <DEDUP_REMOVED lines=10> */
.L_x_284:
[----:B------:R-:W-:Y:S05]  /*7720*/  BSYNC B1 ;  /* 0x0000000000017941 */ /* 0x000fea0003800000 */
.L_x_283:
        /* <DEDUP_REMOVED lines=9> */
.L_x_286:
[----:B------:R-:W-:Y:S05]  /*77c0*/  BSYNC B1 ;  /* 0x0000000000017941 */ /* 0x000fea0003800000 */
.L_x_285:
[----:B0----5:R-:W-:Y:S01]  /*77d0*/  HADD2.F32 R3, -RZ, R18.H0_H0 ;  /* 0x20000012ff037230 */ /* 0x021fe20000004100 */
[----:B------:R-:W-:Y:S01]  /*77e0*/  ISETP.GT.AND P0, PT, R4, 0x8, P0 ;  /* 0x000000080400780c */ /* 0x000fe20000704270 */
[----:B------:R-:W-:Y:S01]  /*77f0*/  @P1 IMAD.MOV.U32 R2, RZ, RZ, R10 ;  /* 0x000000ffff021224 */ /* 0x000fe200078e000a */
[----:B------:R-:W-:Y:S02]  /*7800*/  BSSY B1, `(.L_x_287) ;  /* 0x0000009000017945 */ /* 0x000fe40003800000 */
[----:B------:R-:W-:-:S04]  /*7810*/  FMUL R3, R3, R22 ;  /* 0x0000001603037220 */ /* 0x000fc80000400000 */
[----:B------:R-:W-:-:S05]  /*7820*/  FFMA R3, R150, R23, R3 ;  /* 0x0000001796037223 */ /* 0x000fca0000000003 */
[----:B------:R-:W-:-:S04]  /*7830*/  F2FP.F16.F32.PACK_AB R3, RZ, R3 ;  /* 0x00000003ff03723e */ /* 0x000fc800000000ff */
[----:B------:R-:W-:Y:S01]  /*7840*/  PRMT R0, R3, 0x7610, R0 ;  /* 0x0000761003007816 */ /* 0x000fe20000000000 */
[----:B------:R-:W-:-:S05]  /*7850*/  @P1 IMAD.MOV.U32 R3, RZ, RZ, R11 ;  /* 0x000000ffff031224 */ /* 0x000fca00078e000b */
[----:B------:R0:W-:Y:S01]  /*7860*/  @P1 STG.E.U16 desc[UR50][R2.64+0x1f0], R0 ;  /* 0x0001f00002001986 */ /* 0x0001e2000c101532 */
[----:B------:R-:W-:Y:S05]  /*7870*/  @!P0 BRA `(.L_x_288) ;  /* 0x0000000000048947 */ /* 0x000fea0003800000 */
[----:B------:R0:W5:Y:S02]  /*7880*/  LDG.E.LTC128B.U16 R18, desc[UR50][R8.64+0x1f2] ;  /* 0x0001f23208127981 */ /* 0x000164000c1e1520 */
.L_x_288:
[----:B------:R-:W-:Y:S05]  /*7890*/  BSYNC B1 ;  /* 0x0000000000017941 */ /* 0x000fea0003800000 */
.L_x_287:
[----:B------:R-:W-:Y:S05]  /*78a0*/  @!P0 BRA `(.L_x_289) ;  /* 0x0000002400408947 */ /* 0x000fea0003800000 */
[----:B0----5:R-:W-:-:S05]  /*78b0*/  HADD2.F32 R3, -RZ, R18.H0_H0 ;  /* 0x20000012ff037230 */ /* 0x021fca0000004100 */
[----:B------:R-:W-:-:S04]  /*78c0*/  FMUL R0, R3, R22 ;  /* 0x0000001603007220 */ /* 0x000fc80000400000 */
[----:B------:R-:W-:-:S05]  /*78d0*/  FFMA R0, R151, R23, R0 ;  /* 0x0000001797007223 */ /* 0x000fca0000000000 */
[----:B------:R-:W-:-:S05]  /*78e0*/  F2FP.F16.F32.PACK_AB R0, RZ, R0 ;  /* 0x00000000ff00723e */ /* 0x000fca00000000ff */
[----:B------:R0:W-:Y:S01]  /*78f0*/  STG.E.U16 desc[UR50][R10.64+0x1f2], R0 ;  /* 0x0001f2000a007986 */ /* 0x0001e2000c101532 */
[----:B------:R-:W-:Y:S05]  /*7900*/  BRA `(.L_x_289) ;  /* 0x0000002400287947 */ /* 0x000fea0003800000 */
.L_x_36:
[----:B------:R-:W-:Y:S01]  /*7910*/  ISETP.GT.AND P0, PT, R0, 0x1, PT ;  /* 0x000000010000780c */ /* 0x000fe20003f04270 */
[----:B------:R-:W-:Y:S01]  /*7920*/  ULDC.64 UR4, c[0x0][0x5c0] ;  /* 0x0001700000047ab9 */ /* 0x000fe20000000a00 */
[-C--:B------:R-:W-:Y:S01]  /*7930*/  FMUL R24, R24, R23.reuse ;  /* 0x0000001718187220 */ /* 0x080fe20000400000 */
[-C--:B------:R-:W-:Y:S01]  /*7940*/  FMUL R25, R25, R23.reuse ;  /* 0x0000001719197220 */ /* 0x080fe20000400000 */
[----:B------:R-:W-:Y:S01]  /*7950*/  ISETP.GT.AND P3, PT, R4, RZ, P0 ;  /* 0x000000ff0400720c */ /* 0x000fe20000764270 */
[-C--:B------:R-:W-:Y:S01]  /*7960*/  FMUL R26, R26, R23.reuse ;  /* 0x000000171a1a7220 */ /* 0x080fe20000400000 */
[----:B------:R-:W-:Y:S01]  /*7970*/  LEA R2, P4, R172, UR4, 0x1 ;  /* 0x00000004ac027c11 */ /* 0x000fe2000f8808ff */
[-C--:B------:R-:W-:Y:S01]  /*7980*/  FMUL R27, R27, R23.reuse ;  /* 0x000000171b1b7220 */ /* 0x080fe20000400000 */
[----:B------:R-:W-:Y:S01]  /*7990*/  F2FP.F16.F32.PACK_AB R24, RZ, R24 ;  /* 0x00000018ff18723e */ /* 0x000fe200000000ff */
[-C--:B------:R-:W-:Y:S01]  /*79a0*/  FMUL R28, R28, R23.reuse ;  /* 0x000000171c1c7220 */ /* 0x080fe20000400000 */
[----:B------:R-:W-:Y:S01]  /*79b0*/  LEA.HI.X R3, R172, UR5, R175, 0x1, P4 ;  /* 0x00000005ac037c11 */ /* 0x000fe2000a0f0caf */
[----:B------:R-:W-:Y:S01]  /*79c0*/  FMUL R29, R29, R23 ;  /* 0x000000171d1d7220 */ /* 0x000fe20000400000 */
[----:B------:R-:W-:Y:S01]  /*79d0*/  F2FP.F16.F32.PACK_AB R25, RZ, R25 ;  /* 0x00000019ff19723e */ /* 0x000fe200000000ff */
[-C--:B------:R-:W-:Y:S01]  /*79e0*/  FMUL R30, R30, R23.reuse ;  /* 0x000000171e1e7220 */ /* 0x080fe20000400000 */
[----:B------:R-:W-:Y:S01]  /*79f0*/  SHF.L.U64.HI R11, R10, 0x4, R11 ;  /* 0x000000040a0b7819 */ /* 0x000fe2000001020b */
[----:B------:R-:W-:Y:S01]  /*7a00*/  @P1 STG.E.U16 desc[UR50][R2.64], R24 ;  /* 0x0000001802001986 */ /* 0x000fe2000c101532 */
[----:B------:R-:W-:Y:S01]  /*7a10*/  ISETP.GT.AND P1, PT, R0, 0x8, PT ;  /* 0x000000080000780c */ /* 0x000fe20003f24270 */
[-C--:B------:R-:W-:Y:S01]  /*7a20*/  FMUL R31, R31, R23.reuse ;  /* 0x000000171f1f7220 */ /* 0x080fe20000400000 */
[----:B------:R-:W-:Y:S01]  /*7a30*/  ISETP.GT.AND P4, PT, R4, 0x8, P0 ;  /* 0x000000080400780c */ /* 0x000fe20000784270 */
[----:B------:R-:W-:Y:S01]  /*7a40*/  @P3 STG.E.U16 desc[UR50][R2.64+0x2], R25 ;  /* 0x0000021902003986 */ /* 0x000fe2000c101532 */
[----:B------:R-:W-:Y:S01]  /*7a50*/  LEA R6, P3, R10, R2, 0x4 ;  /* 0x000000020a067211 */ /* 0x000fe200078620ff */
[-C--:B------:R-:W-:Y:S01]  /*7a60*/  FMUL R32, R32, R23.reuse ;  /* 0x0000001720207220 */ /* 0x080fe20000400000 */
[----:B------:R-:W-:Y:S01]  /*7a70*/  ISETP.GT.AND P2, PT, R4, 0x8, P2 ;  /* 0x000000080400780c */ /* 0x000fe20001744270 */
[-C--:B------:R-:W-:Y:S01]  /*7a80*/  FMUL R33, R33, R23.reuse ;  /* 0x0000001721217220 */ /* 0x080fe20000400000 */
[----:B------:R-:W-:Y:S01]  /*7a90*/  ISETP.GT.AND P0, PT, R0, 0x9, PT ;  /* 0x000000090000780c */ /* 0x000fe20003f04270 */
[----:B------:R-:W-:Y:S01]  /*7aa0*/  IMAD.X R7, R11, 0x1, R3, P3 ;  /* 0x000000010b077824 */ /* 0x000fe200018e0603 */
[----:B------:R-:W-:Y:S01]  /*7ab0*/  ISETP.GT.AND P5, PT, R4, RZ, P1 ;  /* 0x000000ff0400720c */ /* 0x000fe20000fa4270 */
[-C--:B------:R-:W-:Y:S01]  /*7ac0*/  FMUL R34, R34, R23.reuse ;  /* 0x0000001722227220 */ /* 0x080fe20000400000 */
[----:B------:R-:W-:Y:S01]  /*7ad0*/  ISETP.GT.AND P3, PT, R4, RZ, P0 ;  /* 0x000000ff0400720c */ /* 0x000fe20000764270 */
[-C--:B------:R-:W-:Y:S01]  /*7ae0*/  FMUL R35, R35, R23.reuse ;  /* 0x0000001723237220 */ /* 0x080fe20000400000 */
[----:B------:R-:W-:Y:S01]  /*7af0*/  F2FP.F16.F32.PACK_AB R26, RZ, R26 ;  /* 0x0000001aff1a723e */ /* 0x000fe200000000ff */
[----:B------:R-:W-:Y:S01]  /*7b00*/  FMUL R36, R36, R23 ;  /* 0x0000001724247220 */ /* 0x000fe20000400000 */
[----:B------:R-:W-:Y:S01]  /*7b10*/  F2FP.F16.F32.PACK_AB R27, RZ, R27 ;  /* 0x0000001bff1b723e */ /* 0x000fe200000000ff */
[----:B------:R-:W-:Y:S01]  /*7b20*/  FMUL R37, R37, R23 ;  /* 0x0000001725257220 */ /* 0x000fe20000400000 */
[----:B------:R-:W-:Y:S01]  /*7b30*/  F2FP.F16.F32.PACK_AB R28, RZ, R28 ;  /* 0x0000001cff1c723e */ /* 0x000fe200000000ff */
[----:B------:R-:W-:Y:S01]  /*7b40*/  @P2 STG.E.U16 desc[UR50][R6.64], R26 ;  /* 0x0000001a06002986 */ /* 0x000fe2000c101532 */
[----:B------:R-:W-:Y:S01]  /*7b50*/  F2FP.F16.F32.PACK_AB R29, RZ, R29 ;  /* 0x0000001dff1d723e */ /* 0x000fe200000000ff */
[-C--:B------:R-:W-:Y:S01]  /*7b60*/  FMUL R38, R38, R23.reuse ;  /* 0x0000001726267220 */ /* 0x080fe20000400000 */
[----:B------:R-:W-:Y:S01]  /*7b70*/  ISETP.GT.AND P2, PT, R4, 0x8, P1 ;  /* 0x000000080400780c */ /* 0x000fe20000f44270 */
[----:B------:R-:W-:Y:S01]  /*7b80*/  @P4 STG.E.U16 desc[UR50][R6.64+0x2], R27 ;  /* 0x0000021b06004986 */ /* 0x000fe2000c101532 */
[----:B------:R-:W-:Y:S01]  /*7b90*/  ISETP.GT.AND P1, PT, R0, 0x10, PT ;  /* 0x000000100000780c */ /* 0x000fe20003f24270 */
[-C--:B------:R-:W-:Y:S01]  /*7ba0*/  FMUL R39, R39, R23.reuse ;  /* 0x0000001727277220 */ /* 0x080fe20000400000 */
[----:B------:R-:W-:Y:S01]  /*7bb0*/  F2FP.F16.F32.PACK_AB R30, RZ, R30 ;  /* 0x0000001eff1e723e */ /* 0x000fe200000000ff */
[----:B------:R-:W-:Y:S01]  /*7bc0*/  @P5 STG.E.U16 desc[UR50][R2.64+0x10], R28 ;  /* 0x0000101c02005986 */ /* 0x000fe2000c101532 */
[----:B------:R-:W-:Y:S01]  /*7bd0*/  ISETP.GT.AND P4, PT, R4, RZ, P1 ;  /* 0x000000ff0400720c */ /* 0x000fe20000f84270 */
[----:B------:R-:W-:Y:S01]  /*7be0*/  FMUL R40, R40, R23 ;  /* 0x0000001728287220 */ /* 0x000fe20000400000 */
[----:B------:R-:W-:Y:S01]  /*7bf0*/  F2FP.F16.F32.PACK_AB R31, RZ, R31 ;  /* 0x0000001fff1f723e */ /* 0x000fe200000000ff */
[----:B------:R-:W-:Y:S01]  /*7c00*/  @P3 STG.E.U16 desc[UR50][R2.64+0x12], R29 ;  /* 0x0000121d02003986 */ /* 0x000fe2000c101532 */
[----:B------:R-:W-:Y:S01]  /*7c10*/  ISETP.GT.AND P3, PT, R4, 0x8, P0 ;  /* 0x000000080400780c */ /* 0x000fe20000764270 */
[-C--:B------:R-:W-:Y:S01]  /*7c20*/  FMUL R41, R41, R23.reuse ;  /* 0x0000001729297220 */ /* 0x080fe20000400000 */
[----:B------:R-:W-:Y:S01]  /*7c30*/  ISETP.GT.AND P0, PT, R0, 0x11, PT ;  /* 0x000000110000780c */ /* 0x000fe20003f04270 */
[----:B------:R-:W-:Y:S01]  /*7c40*/  @P2 STG.E.U16 desc[UR50][R6.64+0x10], R30 ;  /* 0x0000101e06002986 */ /* 0x000fe2000c101532 */
[----:B------:R-:W-:Y:S01]  /*7c50*/  F2FP.F16.F32.PACK_AB R32, RZ, R32 ;  /* 0x00000020ff20723e */ /* 0x000fe200000000ff */
[-C--:B------:R-:W-:Y:S01]  /*7c60*/  FMUL R42, R42, R23.reuse ;  /* 0x000000172a2a7220 */ /* 0x080fe20000400000 */
[C---:B------:R-:W-:Y:S01]  /*7c70*/  ISETP.GT.AND P5, PT, R4.reuse, RZ, P0 ;  /* 0x000000ff0400720c */ /* 0x040fe200007a4270 */
[-C--:B------:R-:W-:Y:S01]  /*7c80*/  FMUL R43, R43, R23.reuse ;  /* 0x000000172b2b7220 */ /* 0x080fe20000400000 */
[----:B------:R-:W-:Y:S01]  /*7c90*/  ISETP.GT.AND P2, PT, R4, 0x8, P1 ;  /* 0x000000080400780c */ /* 0x000fe20000f44270 */
[-C--:B------:R-:W-:Y:S01]  /*7ca0*/  FMUL R44, R44, R23.reuse ;  /* 0x000000172c2c7220 */ /* 0x080fe20000400000 */
[----:B------:R-:W-:Y:S01]  /*7cb0*/  ISETP.GT.AND P1, PT, R0, 0x18, PT ;  /* 0x000000180000780c */ /* 0x000fe20003f24270 */
[----:B------:R-:W-:Y:S01]  /*7cc0*/  FMUL R45, R45, R23 ;  /* 0x000000172d2d7220 */ /* 0x000fe20000400000 */
[----:B------:R-:W-:Y:S01]  /*7cd0*/  F2FP.F16.F32.PACK_AB R33, RZ, R33 ;  /* 0x00000021ff21723e */ /* 0x000fe200000000ff */
[----:B------:R-:W-:Y:S01]  /*7ce0*/  @P3 STG.E.U16 desc[UR50][R6.64+0x12], R31 ;  /* 0x0000121f06003986 */ /* 0x000fe2000c101532 */
[----:B------:R-:W-:Y:S01]  /*7cf0*/  ISETP.GT.AND P3, PT, R4, 0x8, P0 ;  /* 0x000000080400780c */ /* 0x000fe20000764270 */
[-C--:B------:R-:W-:Y:S01]  /*7d00*/  FMUL R46, R46, R23.reuse ;  /* 0x000000172e2e7220 */ /* 0x080fe20000400000 */
[----:B------:R-:W-:Y:S01]  /*7d10*/  ISETP.GT.AND P0, PT, R0, 0x19, PT ;  /* 0x000000190000780c */ /* 0x000fe20003f04270 */
[----:B------:R-:W-:Y:S01]  /*7d20*/  @P4 STG.E.U16 desc[UR50][R2.64+0x20], R32 ;  /* 0x0000202002004986 */ /* 0x000fe2000c101532 */
[C---:B------:R-:W-:Y:S01]  /*7d30*/  ISETP.GT.AND P4, PT, R4.reuse, RZ, P1 ;  /* 0x000000ff0400720c */ /* 0x040fe20000f84270 */
[-C--:B------:R-:W-:Y:S01]  /*7d40*/  FMUL R47, R47, R23.reuse ;  /* 0x000000172f2f7220 */ /* 0x080fe20000400000 */
[----:B------:R-:W-:Y:S01]  /*7d50*/  F2FP.F16.F32.PACK_AB R34, RZ, R34 ;  /* 0x00000022ff22723e */ /* 0x000fe200000000ff */
[----:B------:R-:W-:Y:S01]  /*7d60*/  @P5 STG.E.U16 desc[UR50][R2.64+0x22], R33 ;  /* 0x0000222102005986 */ /* 0x000fe2000c101532 */
[----:B------:R-:W-:Y:S01]  /*7d70*/  ISETP.GT.AND P5, PT, R4, RZ, P0 ;  /* 0x000000ff0400720c */ /* 0x000fe200007a4270 */
        /* <DEDUP_REMOVED lines=15> */
[----:B------:R-:W-:Y:S01]  /*7e70*/  ISETP.GT.AND P4, PT, R4, RZ, P1 ;  /* 0x000000ff0400720c */ /* 0x000fe20000f84270 */
[-C--:B------:R-:W-:Y:S01]  /*7e80*/  FMUL R52, R52, R23.reuse ;  /* 0x0000001734347220 */ /* 0x080fe20000400000 */
[----:B------:R-:W-:Y:S01]  /*7e90*/  F2FP.F16.F32.PACK_AB R38, RZ, R38 ;  /* 0x00000026ff26723e */ /* 0x000fe200000000ff */
[-C--:B------:R-:W-:Y:S01]  /*7ea0*/  FMUL R53, R53, R23.reuse ;  /* 0x0000001735357220 */ /* 0x080fe20000400000 */
        /* <DEDUP_REMOVED lines=325> */
[----:B------:R-:W-:Y:S01]  /*9300*/  FMUL R151, R151, R23 ;  /* 0x0000001797977220 */ /* 0x000fe20000400000 */
[----:B------:R-:W-:Y:S01]  /*9310*/  ISETP.GT.AND P2, PT, R4, 0x8, P1 ;  /* 0x000000080400780c */ /* 0x000fe20000f44270 */
[----:B------:R-:W-:Y:S01]  /*9320*/  @P3 STG.E.U16 desc[UR50][R6.64+0x132], R103 ;  /* 0x0001326706003986 */ /* 0x000fe2000c101532 */
[----:B------:R-:W-:-:S02]  /*9330*/  ISETP.GT.AND P1, PT, R0, 0xa8, PT ;  /* 0x000000a80000780c */ /* 0x000fc40003f24270 */
[----:B------:R-:W-:Y:S01]  /*9340*/  F2FP.F16.F32.PACK_AB R105, RZ, R105 ;  /* 0x00000069ff69723e */ /* 0x000fe200000000ff */
[----:B------:R-:W-:Y:S01]  /*9350*/  @P4 STG.E.U16 desc[UR50][R2.64+0x140], R104 ;  /* 0x0001406802004986 */ /* 0x000fe2000c101532 */
[----:B------:R-:W-:Y:S02]  /*9360*/  ISETP.GT.AND P3, PT, R4, 0x8, P0 ;  /* 0x000000080400780c */ /* 0x000fe40000764270 */
[----:B------:R-:W-:Y:S01]  /*9370*/  ISETP.GT.AND P0, PT, R0, 0xa9, PT ;  /* 0x000000a90000780c */ /* 0x000fe20003f04270 */
[----:B------:R-:W-:Y:S01]  /*9380*/  @P5 STG.E.U16 desc[UR50][R2.64+0x142], R105 ;  /* 0x0001426902005986 */ /* 0x000fe2000c101532 */
[C---:B------:R-:W-:Y:S02]  /*9390*/  ISETP.GT.AND P4, PT, R4.reuse, RZ, P1 ;  /* 0x000000ff0400720c */ /* 0x040fe40000f84270 */
[----:B------:R-:W-:Y:S02]  /*93a0*/  F2FP.F16.F32.PACK_AB R106, RZ, R106 ;  /* 0x0000006aff6a723e */ /* 0x000fe400000000ff */
[----:B------:R-:W-:-:S02]  /*93b0*/  ISETP.GT.AND P5, PT, R4, RZ, P0 ;  /* 0x000000ff0400720c */ /* 0x000fc400007a4270 */
[----:B------:R-:W-:Y:S01]  /*93c0*/  F2FP.F16.F32.PACK_AB R107, RZ, R107 ;  /* 0x0000006bff6b723e */ /* 0x000fe200000000ff */
[----:B------:R-:W-:Y:S01]  /*93d0*/  @P2 STG.E.U16 desc[UR50][R6.64+0x140], R106 ;  /* 0x0001406a06002986 */ /* 0x000fe2000c101532 */
[----:B------:R-:W-:Y:S02]  /*93e0*/  F2FP.F16.F32.PACK_AB R108, RZ, R108 ;  /* 0x0000006cff6c723e */ /* 0x000fe400000000ff */
[----:B------:R-:W-:Y:S01]  /*93f0*/  ISETP.GT.AND P2, PT, R4, 0x8, P1 ;  /* 0x000000080400780c */ /* 0x000fe20000f44270 */
[----:B------:R-:W-:Y:S01]  /*9400*/  @P3 STG.E.U16 desc[UR50][R6.64+0x142], R107 ;  /* 0x0001426b06003986 */ /* 0x000fe2000c101532 */
[----:B------:R-:W-:Y:S02]  /*9410*/  ISETP.GT.AND P1, PT, R0, 0xb0, PT ;  /* 0x000000b00000780c */ /* 0x000fe40003f24270 */
[----:B------:R-:W-:Y:S01]  /*9420*/  F2FP.F16.F32.PACK_AB R109, RZ, R109 ;  /* 0x0000006dff6d723e */ /* 0x000fe200000000ff */
[----:B------:R-:W-:Y:S01]  /*9430*/  @P4 STG.E.U16 desc[UR50][R2.64+0x150], R108 ;  /* 0x0001506c02004986 */ /* 0x000fe2000c101532 */
[----:B------:R-:W-:-:S02]  /*9440*/  ISETP.GT.AND P3, PT, R4, 0x8, P0 ;  /* 0x000000080400780c */ /* 0x000fc40000764270 */
[----:B------:R-:W-:Y:S01]  /*9450*/  ISETP.GT.AND P0, PT, R0, 0xb1, PT ;  /* 0x000000b10000780c */ /* 0x000fe20003f04270 */
[----:B------:R-:W-:Y:S01]  /*9460*/  @P5 STG.E.U16 desc[UR50][R2.64+0x152], R109 ;  /* 0x0001526d02005986 */ /* 0x000fe2000c101532 */
[C---:B------:R-:W-:Y:S02]  /*9470*/  ISETP.GT.AND P4, PT, R4.reuse, RZ, P1 ;  /* 0x000000ff0400720c */ /* 0x040fe40000f84270 */
[----:B------:R-:W-:Y:S02]  /*9480*/  F2FP.F16.F32.PACK_AB R110, RZ, R110 ;  /* 0x0000006eff6e723e */ /* 0x000fe400000000ff */
[----:B------:R-:W-:Y:S02]  /*9490*/  ISETP.GT.AND P5, PT, R4, RZ, P0 ;  /* 0x000000ff0400720c */ /* 0x000fe400007a4270 */
[----:B------:R-:W-:Y:S01]  /*94a0*/  F2FP.F16.F32.PACK_AB R111, RZ, R111 ;  /* 0x0000006fff6f723e */ /* 0x000fe200000000ff */
[----:B------:R-:W-:Y:S01]  /*94b0*/  @P2 STG.E.U16 desc[UR50][R6.64+0x150], R110 ;  /* 0x0001506e06002986 */ /* 0x000fe2000c101532 */
[----:B------:R-:W-:-:S02]  /*94c0*/  F2FP.F16.F32.PACK_AB R112, RZ, R112 ;  /* 0x00000070ff70723e */ /* 0x000fc400000000ff */
[----:B------:R-:W-:Y:S01]  /*94d0*/  ISETP.GT.AND P2, PT, R4, 0x8, P1 ;  /* 0x000000080400780c */ /* 0x000fe20000f44270 */
[----:B------:R-:W-:Y:S01]  /*94e0*/  @P3 STG.E.U16 desc[UR50][R6.64+0x152], R111 ;  /* 0x0001526f06003986 */ /* 0x000fe2000c101532 */
[----:B------:R-:W-:Y:S02]  /*94f0*/  ISETP.GT.AND P1, PT, R0, 0xb8, PT ;  /* 0x000000b80000780c */ /* 0x000fe40003f24270 */
[----:B------:R-:W-:Y:S01]  /*9500*/  F2FP.F16.F32.PACK_AB R113, RZ, R113 ;  /* 0x00000071ff71723e */ /* 0x000fe200000000ff */
[----:B------:R-:W-:Y:S01]  /*9510*/  @P4 STG.E.U16 desc[UR50][R2.64+0x160], R112 ;  /* 0x0001607002004986 */ /* 0x000fe2000c101532 */
[----:B------:R-:W-:Y:S02]  /*9520*/  ISETP.GT.AND P3, PT, R4, 0x8, P0 ;  /* 0x000000080400780c */ /* 0x000fe40000764270 */
[----:B------:R-:W-:Y:S01]  /*9530*/  ISETP.GT.AND P0, PT, R0, 0xb9, PT ;  /* 0x000000b90000780c */ /* 0x000fe20003f04270 */
[----:B------:R-:W-:Y:S01]  /*9540*/  @P5 STG.E.U16 desc[UR50][R2.64+0x162], R113 ;  /* 0x0001627102005986 */ /* 0x000fe2000c101532 */
[----:B------:R-:W-:-:S02]  /*9550*/  ISETP.GT.AND P4, PT, R4, RZ, P1 ;  /* 0x000000ff0400720c */ /* 0x000fc40000f84270 */
[----:B------:R-:W-:Y:S02]  /*9560*/  F2FP.F16.F32.PACK_AB R114, RZ, R114 ;  /* 0x00000072ff72723e */ /* 0x000fe400000000ff */
[C---:B------:R-:W-:Y:S02]  /*9570*/  ISETP.GT.AND P5, PT, R4.reuse, RZ, P0 ;  /* 0x000000ff0400720c */ /* 0x040fe400007a4270 */
[----:B------:R-:W-:Y:S01]  /*9580*/  F2FP.F16.F32.PACK_AB R115, RZ, R115 ;  /* 0x00000073ff73723e */ /* 0x000fe200000000ff */
[----:B------:R-:W-:Y:S01]  /*9590*/  @P2 STG.E.U16 desc[UR50][R6.64+0x160], R114 ;  /* 0x0001607206002986 */ /* 0x000fe2000c101532 */
[----:B------:R-:W-:Y:S02]  /*95a0*/  F2FP.F16.F32.PACK_AB R116, RZ, R116 ;  /* 0x00000074ff74723e */ /* 0x000fe400000000ff */
        /* <DEDUP_REMOVED lines=65> */
[----:B------:R-:W-:Y:S02]  /*99c0*/  ISETP.GT.AND P5, PT, R4, RZ, P0 ;  /* 0x000000ff0400720c */ /* 0x000fe400007a4270 */
[----:B------:R-:W-:Y:S02]  /*99d0*/  F2FP.F16.F32.PACK_AB R134, RZ, R134 ;  /* 0x00000086ff86723e */ /* 0x000fe400000000ff */
[----:B------:R-:W-:Y:S02]  /*99e0*/  F2FP.F16.F32.PACK_AB R135, RZ, R135 ;  /* 0x00000087ff87723e */ /* 0x000fe400000000ff */
[----:B------:R-:W-:Y:S01]  /*99f0*/  F2FP.F16.F32.PACK_AB R136, RZ, R136 ;  /* 0x00000088ff88723e */ /* 0x000fe200000000ff */
[----:B------:R-:W-:Y:S01]  /*9a00*/  @P2 STG.E.U16 desc[UR50][R6.64+0x1b0], R134 ;  /* 0x0001b08606002986 */ /* 0x000fe2000c101532 */
[----:B------:R-:W-:-:S02]  /*9a10*/  F2FP.F16.F32.PACK_AB R137, RZ, R137 ;  /* 0x00000089ff89723e */ /* 0x000fc400000000ff */
[C---:B------:R-:W-:Y:S01]  /*9a20*/  ISETP.GT.AND P1, PT, R4.reuse, 0x8, P1 ;  /* 0x000000080400780c */ /* 0x040fe20000f24270 */
[----:B------:R-:W-:Y:S01]  /*9a30*/  @P3 STG.E.U16 desc[UR50][R6.64+0x1b2], R135 ;  /* 0x0001b28706003986 */ /* 0x000fe2000c101532 */
[----:B------:R-:W-:Y:S02]  /*9a40*/  ISETP.GT.AND P2, PT, R4, 0x8, P0 ;  /* 0x000000080400780c */ /* 0x000fe40000744270 */
[C---:B------:R-:W-:Y:S01]  /*9a50*/  ISETP.GT.AND P0, PT, R0.reuse, 0xe9, PT ;  /* 0x000000e90000780c */ /* 0x040fe20003f04270 */
[----:B------:R-:W-:Y:S01]  /*9a60*/  @P4 STG.E.U16 desc[UR50][R2.64+0x1c0], R136 ;  /* 0x0001c08802004986 */ /* 0x000fe2000c101532 */
[----:B------:R-:W-:Y:S02]  /*9a70*/  ISETP.GT.AND P4, PT, R0, 0xe8, PT ;  /* 0x000000e80000780c */ /* 0x000fe40003f84270 */
[----:B------:R-:W-:Y:S01]  /*9a80*/  F2FP.F16.F32.PACK_AB R138, RZ, R138 ;  /* 0x0000008aff8a723e */ /* 0x000fe200000000ff */
[----:B------:R-:W-:Y:S01]  /*9a90*/  @P5 STG.E.U16 desc[UR50][R2.64+0x1c2], R137 ;  /* 0x0001c28902005986 */ /* 0x000fe2000c101532 */
[----:B------:R-:W-:-:S02]  /*9aa0*/  ISETP.GT.AND P5, PT, R4, RZ, P4 ;  /* 0x000000ff0400720c */ /* 0x000fc400027a4270 */
[----:B------:R-:W-:Y:S01]  /*9ab0*/  F2FP.F16.F32.PACK_AB R139, RZ, R139 ;  /* 0x0000008bff8b723e */ /* 0x000fe200000000ff */
[----:B------:R-:W-:Y:S01]  /*9ac0*/  @P1 STG.E.U16 desc[UR50][R6.64+0x1c0], R138 ;  /* 0x0001c08a06001986 */ /* 0x000fe2000c101532 */
[----:B------:R-:W-:Y:S02]  /*9ad0*/  F2FP.F16.F32.PACK_AB R140, RZ, R140 ;  /* 0x0000008cff8c723e */ /* 0x000fe400000000ff */
[C---:B------:R-:W-:Y:S01]  /*9ae0*/  ISETP.GT.AND P3, PT, R4.reuse, RZ, P0 ;  /* 0x000000ff0400720c */ /* 0x040fe20000764270 */
[----:B------:R-:W-:Y:S01]  /*9af0*/  @P2 STG.E.U16 desc[UR50][R6.64+0x1c2], R139 ;  /* 0x0001c28b06002986 */ /* 0x000fe2000c101532 */
[C---:B------:R-:W-:Y:S02]  /*9b00*/  ISETP.GT.AND P4, PT, R4.reuse, 0x8, P4 ;  /* 0x000000080400780c */ /* 0x040fe40002784270 */
[----:B------:R-:W-:Y:S02]  /*9b10*/  F2FP.F16.F32.PACK_AB R141, RZ, R141 ;  /* 0x0000008dff8d723e */ /* 0x000fe400000000ff */
[----:B------:R-:W-:Y:S01]  /*9b20*/  F2FP.F16.F32.PACK_AB R142, RZ, R142 ;  /* 0x0000008eff8e723e */ /* 0x000fe200000000ff */
[----:B------:R-:W-:Y:S01]  /*9b30*/  @P5 STG.E.U16 desc[UR50][R2.64+0x1d0], R140 ;  /* 0x0001d08c02005986 */ /* 0x000fe2000c101532 */
[----:B------:R-:W-:-:S02]  /*9b40*/  ISETP.GT.AND P5, PT, R4, 0x8, P0 ;  /* 0x000000080400780c */ /* 0x000fc400007a4270 */
[----:B------:R-:W-:Y:S02]  /*9b50*/  F2FP.F16.F32.PACK_AB R143, RZ, R143 ;  /* 0x0000008fff8f723e */ /* 0x000fe400000000ff */
[C---:B------:R-:W-:Y:S01]  /*9b60*/  ISETP.GT.AND P0, PT, R0.reuse, 0xf1, PT ;  /* 0x000000f10000780c */ /* 0x040fe20003f04270 */
[----:B------:R-:W-:Y:S01]  /*9b70*/  @P3 STG.E.U16 desc[UR50][R2.64+0x1d2], R141 ;  /* 0x0001d28d02003986 */ /* 0x000fe2000c101532 */
[----:B------:R-:W-:Y:S02]  /*9b80*/  ISETP.GT.AND P3, PT, R0, 0xf0, PT ;  /* 0x000000f00000780c */ /* 0x000fe40003f64270 */
[----:B------:R-:W-:Y:S01]  /*9b90*/  F2FP.F16.F32.PACK_AB R144, RZ, R144 ;  /* 0x00000090ff90723e */ /* 0x000fe200000000ff */
[----:B------:R-:W-:Y:S01]  /*9ba0*/  @P4 STG.E.U16 desc[UR50][R6.64+0x1d0], R142 ;  /* 0x0001d08e06004986 */ /* 0x000fe2000c101532 */
[C---:B------:R-:W-:Y:S02]  /*9bb0*/  ISETP.GT.AND P4, PT, R4.reuse, RZ, P3 ;  /* 0x000000ff0400720c */ /* 0x040fe40001f84270 */
[C---:B------:R-:W-:Y:S01]  /*9bc0*/  ISETP.GT.AND P3, PT, R4.reuse, 0x8, P3 ;  /* 0x000000080400780c */ /* 0x040fe20001f64270 */
[----:B------:R-:W-:Y:S01]  /*9bd0*/  @P5 STG.E.U16 desc[UR50][R6.64+0x1d2], R143 ;  /* 0x0001d28f06005986 */ /* 0x000fe2000c101532 */
[----:B------:R-:W-:-:S02]  /*9be0*/  ISETP.GT.AND P5, PT, R4, RZ, P0 ;  /* 0x000000ff0400720c */ /* 0x000fc400007a4270 */
[----:B------:R-:W-:Y:S02]  /*9bf0*/  F2FP.F16.F32.PACK_AB R145, RZ, R145 ;  /* 0x00000091ff91723e */ /* 0x000fe400000000ff */
[----:B------:R-:W-:Y:S02]  /*9c00*/  ISETP.GT.AND P0, PT, R4, 0x8, P0 ;  /* 0x000000080400780c */ /* 0x000fe40000704270 */
[C---:B------:R-:W-:Y:S02]  /*9c10*/  ISETP.GT.AND P1, PT, R0.reuse, 0xf9, PT ;  /* 0x000000f90000780c */ /* 0x040fe40003f24270 */
[----:B------:R-:W-:Y:S01]  /*9c20*/  ISETP.GT.AND P2, PT, R0, 0xf8, PT ;  /* 0x000000f80000780c */ /* 0x000fe20003f44270 */
[----:B------:R-:W-:Y:S01]  /*9c30*/  @P4 STG.E.U16 desc[UR50][R2.64+0x1e0], R144 ;  /* 0x0001e09002004986 */ /* 0x000fe2000c101532 */
[C---:B------:R-:W-:Y:S01]  /*9c40*/  ISETP.GT.AND P4, PT, R4.reuse, RZ, P1 ;  /* 0x000000ff0400720c */ /* 0x040fe20000f84270 */
[----:B------:R-:W-:Y:S01]  /*9c50*/  @P3 IMAD.MOV.U32 R5, RZ, RZ, R7 ;  /* 0x000000ffff053224 */ /* 0x000fe200078e0007 */
[C---:B------:R-:W-:Y:S01]  /*9c60*/  ISETP.GT.AND P1, PT, R4.reuse, 0x8, P1 ;  /* 0x000000080400780c */ /* 0x040fe20000f24270 */
[----:B------:R-:W-:Y:S01]  /*9c70*/  @P5 STG.E.U16 desc[UR50][R2.64+0x1e2], R145 ;  /* 0x0001e29102005986 */ /* 0x000fe2000c101532 */
[----:B------:R-:W-:-:S02]  /*9c80*/  ISETP.GT.AND P5, PT, R4, RZ, P2 ;  /* 0x000000ff0400720c */ /* 0x000fc400017a4270 */
[----:B------:R-:W-:Y:S01]  /*9c90*/  ISETP.GT.AND P2, PT, R4, 0x8, P2 ;  /* 0x000000080400780c */ /* 0x000fe20001744270 */
[----:B------:R-:W-:Y:S01]  /*9ca0*/  @P3 IMAD.MOV.U32 R4, RZ, RZ, R6 ;  /* 0x000000ffff043224 */ /* 0x000fe200078e0006 */
[----:B------:R-:W-:Y:S02]  /*9cb0*/  F2FP.F16.F32.PACK_AB R146, RZ, R146 ;  /* 0x00000092ff92723e */ /* 0x000fe400000000ff */
[----:B------:R-:W-:Y:S02]  /*9cc0*/  F2FP.F16.F32.PACK_AB R147, RZ, R147 ;  /* 0x00000093ff93723e */ /* 0x000fe400000000ff */
[----:B------:R-:W-:Y:S01]  /*9cd0*/  F2FP.F16.F32.PACK_AB R148, RZ, R148 ;  /* 0x00000094ff94723e */ /* 0x000fe200000000ff */
[----:B------:R0:W-:Y:S01]  /*9ce0*/  @P3 STG.E.U16 desc[UR50][R4.64+0x1e0], R146 ;  /* 0x0001e09204003986 */ /* 0x0001e2000c101532 */
[----:B------:R-:W-:Y:S02]  /*9cf0*/  F2FP.F16.F32.PACK_AB R149, RZ, R149 ;  /* 0x00000095ff95723e */ /* 0x000fe400000000ff */
[----:B------:R-:W-:-:S02]  /*9d00*/  F2FP.F16.F32.PACK_AB R150, RZ, R150 ;  /* 0x00000096ff96723e */ /* 0x000fc400000000ff */
[----:B------:R-:W-:Y:S01]  /*9d10*/  F2FP.F16.F32.PACK_AB R151, RZ, R151 ;  /* 0x00000097ff97723e */ /* 0x000fe200000000ff */
[----:B0-----:R-:W-:Y:S02]  /*9d20*/  @P0 IMAD.MOV.U32 R4, RZ, RZ, R6 ;  /* 0x000000ffff040224 */ /* 0x001fe400078e0006 */
[----:B------:R-:W-:-:S05]  /*9d30*/  @P0 IMAD.MOV.U32 R5, RZ, RZ, R7 ;  /* 0x000000ffff050224 */ /* 0x000fca00078e0007 */
[----:B------:R-:W-:Y:S04]  /*9d40*/  @P0 STG.E.U16 desc[UR50][R4.64+0x1e2], R147 ;  /* 0x0001e29304000986 */ /* 0x000fe8000c101532 */
[----:B------:R-:W-:Y:S04]  /*9d50*/  @P5 STG.E.U16 desc[UR50][R2.64+0x1f0], R148 ;  /* 0x0001f09402005986 */ /* 0x000fe8000c101532 */
[----:B------:R0:W-:Y:S02]  /*9d60*/  @P4 STG.E.U16 desc[UR50][R2.64+0x1f2], R149 ;  /* 0x0001f29502004986 */ /* 0x0001e4000c101532 */
[----:B0-----:R-:W-:-:S02]  /*9d70*/  @P2 IMAD.MOV.U32 R2, RZ, RZ, R6 ;  /* 0x000000ffff022224 */ /* 0x001fc400078e0006 */
[----:B------:R-:W-:-:S05]  /*9d80*/  @P2 IMAD.MOV.U32 R3, RZ, RZ, R7 ;  /* 0x000000ffff032224 */ /* 0x000fca00078e0007 */
[----:B------:R0:W-:Y:S04]  /*9d90*/  @P2 STG.E.U16 desc[UR50][R2.64+0x1f0], R150 ;  /* 0x0001f09602002986 */ /* 0x0001e8000c101532 */
[----:B------:R0:W-:Y:S02]  /*9da0*/  @P1 STG.E.U16 desc[UR50][R6.64+0x1f2], R151 ;  /* 0x0001f29706001986 */ /* 0x0001e4000c101532 */
.L_x_289:
[----:B------:R-:W-:Y:S05]  /*9db0*/  BSYNC B0 ;  /* 0x0000000000007941 */ /* 0x000fea0003800000 */
.L_x_35:
[----:B0-----:R-:W-:Y:S01]  /*9dc0*/  IMAD.U32 R2, RZ, RZ, UR36 ;  /* 0x00000024ff027e24 */ /* 0x001fe2000f8e00ff */
[----:B------:R-:W-:Y:S01]  /*9dd0*/  ULDC.64 UR4, c[0x0][0x650] ;  /* 0x0001940000047ab9 */ /* 0x000fe20000000a00 */
[----:B------:R-:W-:Y:S01]  /*9de0*/  IMAD.U32 R0, RZ, RZ, UR40 ;  /* 0x00000028ff007e24 */ /* 0x000fe2000f8e00ff */
[----:B------:R0:W-:Y:S01]  /*9df0*/  SYNCS.ARRIVE.TRANS64.A1T0 RZ, [R159+UR47], RZ ;  /* 0x000000ff9fff79a7 */ /* 0x0001e2000810002f */
[----:B------:R-:W-:Y:S01]  /*9e00*/  IMAD.U32 R3, RZ, RZ, UR37 ;  /* 0x00000025ff037e24 */ /* 0x000fe2000f8e00ff */
[C---:B------:R-:W-:Y:S01]  /*9e10*/  LEA R16, P0, R2.reuse, R16, 0x1 ;  /* 0x0000001002107211 */ /* 0x040fe200078008ff */
[----:B-----5:R-:W-:Y:S02]  /*9e20*/  IMAD.MOV.U32 R18, RZ, RZ, -0x1 ;  /* 0xffffffffff127424 */ /* 0x020fe400078e00ff */
[----:B------:R-:W-:Y:S01]  /*9e30*/  IMAD.MOV.U32 R19, RZ, RZ, -0x1 ;  /* 0xffffffffff137424 */ /* 0x000fe200078e00ff */
[----:B------:R-:W-:Y:S01]  /*9e40*/  LEA.HI.X R17, R2, R17, R0, 0x1, P0 ;  /* 0x0000001102117211 */ /* 0x000fe200000f0c00 */
[----:B------:R-:W-:Y:S01]  /*9e50*/  IMAD.MOV.U32 R2, RZ, RZ, -0x1 ;  /* 0xffffffffff027424 */ /* 0x000fe200078e00ff */
[----:B------:R-:W-:-:S02]  /*9e60*/  ISETP.GE.U32.AND P0, PT, R16, UR4, PT ;  /* 0x0000000410007c0c */ /* 0x000fc4000bf06070 */
[----:B------:R-:W-:Y:S02]  /*9e70*/  PRMT R0, RZ, 0x7610, R0 ;  /* 0x00007610ff007816 */ /* 0x000fe40000000000 */
[----:B------:R-:W-:-:S13]  /*9e80*/  ISETP.GE.U32.AND.EX P0, PT, R17, UR5, PT, P0 ;  /* 0x0000000511007c0c */ /* 0x000fda000bf06100 */
[----:B0-----:R-:W-:Y:S05]  /*9e90*/  @P0 BRA `(.L_x_290) ;  /* 0x00000004008c0947 */ /* 0x001fea0003800000 */
[----:B------:R-:W0:Y:S01]  /*9ea0*/  S2UR UR7, SR_CTAID.X ;  /* 0x00000000000779c3 */ /* 0x000e220000002500 */
[----:B------:R-:W-:Y:S01]  /*9eb0*/  ULDC.64 UR4, c[0x0][0x628] ;  /* 0x00018a0000047ab9 */ /* 0x000fe20000000a00 */
[----:B------:R-:W-:Y:S01]  /*9ec0*/  ULDC UR6, c[0x0][0x150] ;  /* 0x0000540000067ab9 */ /* 0x000fe20000000800 */
[----:B------:R-:W-:Y:S01]  /*9ed0*/  ISETP.NE.U32.AND P0, PT, RZ, UR4, PT ;  /* 0x00000004ff007c0c */ /* 0x000fe2000bf05070 */
[----:B------:R-:W-:Y:S01]  /*9ee0*/  ULDC UR15, c[0x0][0x630] ;  /* 0x00018c00000f7ab9 */ /* 0x000fe20000000800 */
[C---:B------:R-:W-:Y:S01]  /*9ef0*/  R2UR UR16, R16.reuse ;  /* 0x00000000101072ca */ /* 0x040fe200000e0000 */
[----:B------:R-:W-:Y:S01]  /*9f00*/  ULDC UR18, c[0x0][0x154] ;  /* 0x0000550000127ab9 */ /* 0x000fe20000000800 */
[----:B------:R-:W-:Y:S01]  /*9f10*/  ISETP.NE.AND.EX P0, PT, RZ, UR5, PT, P0 ;  /* 0x00000005ff007c0c */ /* 0x000fe2000bf05300 */
[----:B------:R-:W1:Y:S01]  /*9f20*/  S2UR UR19, SR_CTAID.Y ;  /* 0x00000000001379c3 */ /* 0x000e620000002600 */
[----:B------:R-:W-:Y:S02]  /*9f30*/  R2UR UR17, R17 ;  /* 0x00000000111172ca */ /* 0x000fe400000e0000 */
[----:B------:R-:W-:-:S02]  /*9f40*/  R2UR UR12, R16 ;  /* 0x00000000100c72ca */ /* 0x000fc400000e0000 */
[----:B------:R-:W-:Y:S02]  /*9f50*/  R2UR UR13, R17 ;  /* 0x00000000110d72ca */ /* 0x000fe400000e0000 */
[----:B0-----:R-:W-:-:S05]  /*9f60*/  I2FP.F32.U32 R0, UR7 ;  /* 0x0000000700007c45 */ /* 0x001fca0008201000 */
[----:B------:R-:W-:-:S04]  /*9f70*/  FMUL R0, R0, UR6 ;  /* 0x0000000600007c20 */ /* 0x000fc80008400000 */
[----:B------:R0:W0:Y:S01]  /*9f80*/  F2I.U32.TRUNC.NTZ R2, R0 ;  /* 0x0000000000027305 */ /* 0x000022000020f000 */
[----:B-1----:R-:W-:Y:S05]  /*9f90*/  @!P0 BRA `(.L_x_291) ;  /* 0x0000000000308947 */ /* 0x002fea0003800000 */
        /* <DEDUP_REMOVED lines=12> */
.L_x_291:
[----:B------:R-:W-:Y:S01]  /*a060*/  USHF.R.U64 UR6, UR12, UR15, UR13 ;  /* 0x0000000f0c067299 */ /* 0x000fe2000800120d */
[----:B0-----:R-:W-:Y:S01]  /*a070*/  I2FP.F32.U32 R0, UR19 ;  /* 0x0000001300007c45 */ /* 0x001fe20008201000 */
[----:B------:R-:W-:Y:S01]  /*a080*/  USHF.R.U32.HI UR4, URZ, UR15, UR13 ;  /* 0x0000000f3f047299 */ /* 0x000fe2000801160d */
[----:B------:R-:W-:Y:S01]  /*a090*/  R2UR UR14, R2 ;  /* 0x00000000020e72ca */ /* 0x000fe200000e0000 */
[----:B------:R-:W-:Y:S02]  /*a0a0*/  UIADD3 UR9, UP0, URZ, -UR6, URZ ;  /* 0x800000063f097290 */ /* 0x000fe4000ff1e03f */
[----:B------:R-:W-:Y:S01]  /*a0b0*/  FMUL R0, R0, UR18 ;  /* 0x0000001200007c20 */ /* 0x000fe20008400000 */
[----:B------:R-:W-:Y:S01]  /*a0c0*/  ULDC.64 UR12, c[0x0][0x620] ;  /* 0x00018800000c7ab9 */ /* 0x000fe20000000a00 */
[----:B------:R-:W-:Y:S01]  /*a0d0*/  UIADD3.X UR4, URZ, ~UR4, URZ, UP0, !UPT ;  /* 0x800000043f047290 */ /* 0x000fe200087fe43f */
[----:B------:R-:W-:Y:S01]  /*a0e0*/  UMOV UR10, UR16 ;  /* 0x00000010000a7c82 */ /* 0x000fe20008000000 */
[----:B------:R-:W-:-:S02]  /*a0f0*/  UMOV UR11, UR17 ;  /* 0x00000011000b7c82 */ /* 0x000fc40008000000 */
[----:B------:R-:W0:Y:S01]  /*a100*/  F2I.U32.TRUNC.NTZ R0, R0 ;  /* 0x0000000000007305 */ /* 0x000e22000020f000 */
[----:B------:R-:W-:Y:S02]  /*a110*/  UIMAD UR4, UR4, UR12, URZ ;  /* 0x0000000c040472a4 */ /* 0x000fe4000f8e023f */
[----:B------:R-:W-:Y:S02]  /*a120*/  UIMAD.WIDE.U32 UR10, UR9, UR12, UR10 ;  /* 0x0000000c090a72a5 */ /* 0x000fe4000f8e000a */
[----:B------:R-:W-:Y:S01]  /*a130*/  UIMAD UR9, UR9, UR13, UR4 ;  /* 0x0000000d090972a4 */ /* 0x000fe2000f8e0204 */
[----:B------:R-:W-:Y:S01]  /*a140*/  ULDC UR22, c[0x0][0x658] ;  /* 0x0001960000167ab9 */ /* 0x000fe20000000800 */
[----:B------:R-:W-:Y:S02]  /*a150*/  UMOV UR12, 0xffffffff ;  /* 0xffffffff000c7882 */ /* 0x000fe40000000000 */
[----:B------:R-:W-:Y:S01]  /*a160*/  UIADD3 UR11, UR11, UR9, URZ ;  /* 0x000000090b0b7290 */ /* 0x000fe2000fffe03f */
[----:B------:R-:W-:Y:S01]  /*a170*/  ULDC UR13, c[0x0][0x618] ;  /* 0x00018600000d7ab9 */ /* 0x000fe20000000800 */
[----:B------:R-:W-:Y:S01]  /*a180*/  ULDC.64 UR4, c[0x0][0x640] ;  /* 0x0001900000047ab9 */ /* 0x000fe20000000a00 */
[----:B------:R-:W-:Y:S01]  /*a190*/  USHF.L.U32 UR18, UR12, UR22, URZ ;  /* 0x000000160c127299 */ /* 0x000fe2000800063f */
[----:B------:R-:W-:Y:S01]  /*a1a0*/  ISETP.NE.U32.AND P0, PT, RZ, UR4, PT ;  /* 0x00000004ff007c0c */ /* 0x000fe2000bf05070 */
[----:B------:R-:W-:Y:S01]  /*a1b0*/  USHF.R.U64 UR12, UR10, UR13, UR11 ;  /* 0x0000000d0a0c7299 */ /* 0x000fe2000800120b */
[----:B0-----:R-:W-:Y:S01]  /*a1c0*/  R2UR UR16, R0 ;  /* 0x00000000001072ca */ /* 0x001fe200000e0000 */
[----:B------:R-:W-:Y:S01]  /*a1d0*/  USHF.R.U32.HI UR10, URZ, UR13, UR11 ;  /* 0x0000000d3f0a7299 */ /* 0x000fe2000801160b */
[----:B------:R-:W-:Y:S01]  /*a1e0*/  ISETP.NE.AND.EX P0, PT, RZ, UR5, PT, P0 ;  /* 0x00000005ff007c0c */ /* 0x000fe2000bf05300 */
[----:B------:R-:W-:Y:S01]  /*a1f0*/  ULDC UR17, c[0x0][0x608] ;  /* 0x0001820000117ab9 */ /* 0x000fe20000000800 */
[----:B------:R-:W-:-:S02]  /*a200*/  ULOP3.LUT UR23, URZ, UR18, URZ, 0x33, !UPT ;  /* 0x000000123f177292 */ /* 0x000fc4000f8e333f */
[----:B------:R-:W-:Y:S02]  /*a210*/  USHF.R.U64 UR18, UR12, UR17, UR10 ;  /* 0x000000110c127299 */ /* 0x000fe4000800120a */
[----:B------:R-:W-:Y:S01]  /*a220*/  USHF.R.U32.HI UR10, URZ, UR17, UR10 ;  /* 0x000000113f0a7299 */ /* 0x000fe2000801160a */
[----:B------:R-:W-:Y:S01]  /*a230*/  UMOV UR20, 0x1 ;  /* 0x0000000100147882 */ /* 0x000fe20000000000 */
[----:B------:R-:W-:Y:S02]  /*a240*/  UIADD3 UR14, -UR14, URZ, URZ ;  /* 0x0000003f0e0e7290 */ /* 0x000fe4000fffe13f */
[----:B------:R-:W-:Y:S02]  /*a250*/  USHF.L.U32 UR13, UR20, UR22, URZ ;  /* 0x00000016140d7299 */ /* 0x000fe4000800063f */
[----:B------:R-:W-:Y:S01]  /*a260*/  USHF.R.U64 UR20, UR18, UR22, UR10 ;  /* 0x0000001612147299 */ /* 0x000fe2000800120a */
[----:B------:R-:W-:Y:S01]  /*a270*/  ULDC UR15, c[0x0][0x144] ;  /* 0x00005100000f7ab9 */ /* 0x000fe20000000800 */
[----:B------:R-:W-:Y:S01]  /*a280*/  ULDC UR8, c[0x0][0x600] ;  /* 0x0001800000087ab9 */ /* 0x000fe20000000800 */
[----:B------:R-:W-:-:S02]  /*a290*/  UIADD3 UR21, -UR16, URZ, URZ ;  /* 0x0000003f10157290 */ /* 0x000fc4000fffe13f */
[----:B------:R-:W-:Y:S02]  /*a2a0*/  USHF.R.U32.HI UR17, URZ, UR22, UR10 ;  /* 0x000000163f117299 */ /* 0x000fe4000801160a */
[----:B------:R-:W-:Y:S02]  /*a2b0*/  UIADD3 UR9, UR8, -0x1, URZ ;  /* 0xffffffff08097890 */ /* 0x000fe4000fffe03f */
[----:B------:R-:W-:Y:S01]  /*a2c0*/  UIMAD UR22, UR15, UR14, UR7 ;  /* 0x0000000e0f1672a4 */ /* 0x000fe2000f8e0207 */
[----:B------:R-:W-:Y:S01]  /*a2d0*/  ULDC UR26, c[0x0][0x148] ;  /* 0x00005200001a7ab9 */ /* 0x000fe20000000800 */
[----:B------:R-:W-:Y:S01]  /*a2e0*/  ULDC UR24, c[0x0][0x648] ;  /* 0x0001920000187ab9 */ /* 0x000fe20000000800 */
[----:B------:R-:W-:Y:S01]  /*a2f0*/  ULDC UR25, c[0x0][0x638] ;  /* 0x00018e0000197ab9 */ /* 0x000fe20000000800 */
        /* <DEDUP_REMOVED lines=12> */
.L_x_292:
[----:B------:R-:W-:Y:S01]  /*a3c0*/  UISETP.NE.AND UP0, UPT, UR39, URZ, UPT ;  /* 0x0000003f2700728c */ /* 0x000fe2000bf05270 */
[----:B------:R-:W-:Y:S01]  /*a3d0*/  IMAD.MOV.U32 R0, RZ, RZ, 0x1 ;  /* 0x00000001ff007424 */ /* 0x000fe200078e00ff */
[----:B------:R-:W-:Y:S01]  /*a3e0*/  USHF.R.U64 UR4, UR16, UR24, UR17 ;  /* 0x0000001810047299 */ /* 0x000fe20008001211 */
[----:B------:R-:W-:Y:S01]  /*a3f0*/  IMAD.U32 R19, RZ, RZ, UR6 ;  /* 0x00000006ff137e24 */ /* 0x000fe2000f8e00ff */
[----:B------:R-:W-:Y:S02]  /*a400*/  ULOP3.LUT UR18, UR18, UR23, URZ, 0xc0, !UPT ;  /* 0x0000001712127292 */ /* 0x000fe4000f8ec03f */
[----:B------:R-:W-:Y:S02]  /*a410*/  UIADD3 UR5, -UR4, URZ, URZ ;  /* 0x0000003f04057290 */ /* 0x000fe4000fffe13f */
[----:B------:R-:W-:Y:S02]  /*a420*/  ULOP3.LUT UR9, UR12, UR9, URZ, 0xc0, !UPT ;  /* 0x000000090c097292 */ /* 0x000fe4000f8ec03f */
[----:B------:R-:W-:-:S02]  /*a430*/  UIMAD UR4, UR13, UR4, UR18 ;  /* 0x000000040d0472a4 */ /* 0x000fc4000f8e0212 */
[----:B------:R-:W-:Y:S02]  /*a440*/  @UP0 UIMAD UR22, UR26, UR21, UR19 ;  /* 0x000000151a1602a4 */ /* 0x000fe4000f8e0213 */
[----:B------:R-:W-:Y:S01]  /*a450*/  UIMAD UR5, UR5, UR25, UR20 ;  /* 0x00000019050572a4 */ /* 0x000fe2000f8e0214 */
[----:B------:R-:W-:Y:S02]  /*a460*/  ULDC UR7, c[0x0][0x610] ;  /* 0x0001840000077ab9 */ /* 0x000fe40000000800 */
[----:B------:R-:W-:Y:S02]  /*a470*/  UIMAD UR4, UR4, UR7, UR22 ;  /* 0x00000007040472a4 */ /* 0x000fe4000f8e0216 */
[----:B------:R-:W-:-:S04]  /*a480*/  UIMAD UR5, UR5, UR8, UR9 ;  /* 0x00000008050572a4 */ /* 0x000fc8000f8e0209 */
[----:B------:R-:W-:Y:S02]  /*a490*/  USEL UR7, UR5, UR4, !UP0 ;  /* 0x0000000405077287 */ /* 0x000fe4000c000000 */
[----:B------:R-:W-:-:S04]  /*a4a0*/  USEL UR4, UR4, UR5, !UP0 ;  /* 0x0000000504047287 */ /* 0x000fc8000c000000 */
[----:B------:R-:W-:Y:S02]  /*a4b0*/  IMAD.U32 R2, RZ, RZ, UR7 ;  /* 0x00000007ff027e24 */ /* 0x000fe4000f8e00ff */
[----:B------:R-:W-:-:S07]  /*a4c0*/  IMAD.U32 R18, RZ, RZ, UR4 ;  /* 0x00000004ff127e24 */ /* 0x000fce000f8e00ff */
.L_x_290:
[----:B------:R-:W-:Y:S02]  /*a4d0*/  LOP3.LUT P0, RZ, R0, 0xff, RZ, 0xc0, !PT ;  /* 0x000000ff00ff7812 */ /* 0x000fe4000780c0ff */
[----:B------:R-:W-:-:S11]  /*a4e0*/  LOP3.LUT R170, R170, 0x1, RZ, 0x3c, !PT ;  /* 0x00000001aaaa7812 */ /* 0x000fd600078e3cff */
[----:B------:R-:W-:Y:S05]  /*a4f0*/  @P0 BRA `(.L_x_293) ;  /* 0xffffff7000880947 */ /* 0x000fea000383ffff */
[----:B------:R-:W-:Y:S05]  /*a500*/  EXIT ;  /* 0x000000000000794d */ /* 0x000fea0003800000 */
.L_x_16:
[----:B------:R-:W-:-:S08]  /*a510*/  ISETP.NE.AND P0, PT, RZ, UR6, PT ;  /* 0x00000006ff007c0c */ /* 0x000fd0000bf05270 */
[----:B-----5:R-:W0:-:S00]  /*a520*/  USETMAXREG.DEALLOC.CTAPOOL 0x28 ;  /* 0x00000028000079c8 */ /* 0x020e0000080e0500 */
[----:B------:R-:W-:Y:S05]  /*a530*/  @P0 EXIT ;  /* 0x000000000000094d */ /* 0x000fea0003800000 */
[----:B0-----:R-:W-:Y:S01]  /*a540*/  LOP3.LUT P0, RZ, R0, 0xff, RZ, 0xc0, !PT ;  /* 0x000000ff00ff7812 */ /* 0x001fe2000780c0ff */
[----:B------:R-:W-:Y:S02]  /*a550*/  IMAD.MOV.U32 R8, RZ, RZ, 0x1 ;  /* 0x00000001ff087424 */ /* 0x000fe400078e00ff */
[----:B------:R-:W-:-:S10]  /*a560*/  IMAD.MOV.U32 R0, RZ, RZ, RZ ;  /* 0x000000ffff007224 */ /* 0x000fd400078e00ff */
[----:B------:R-:W-:Y:S05]  /*a570*/  @!P0 BRA `(.L_x_294) ;  /* 0x0000000c00348947 */ /* 0x000fea0003800000 */
[----:B------:R-:W0:Y:S01]  /*a580*/  S2UR UR8, SR_CgaCtaId ;  /* 0x00000000000879c3 */ /* 0x000e220000008800 */
[----:B------:R-:W-:Y:S01]  /*a590*/  LOP3.LUT P0, RZ, R3, 0x1f, RZ, 0xc0, !PT ;  /* 0x0000001f03ff7812 */ /* 0x000fe2000780c0ff */
[----:B------:R-:W-:Y:S01]  /*a5a0*/  ULDC UR5, c[0x0][0x658] ;  /* 0x0001960000057ab9 */ /* 0x000fe20000000800 */
[----:B------:R-:W-:Y:S01]  /*a5b0*/  UMOV UR6, 0xffffffff ;  /* 0xffffffff00067882 */ /* 0x000fe20000000000 */
[----:B------:R-:W-:Y:S01]  /*a5c0*/  BSSY B0, `(.L_x_294) ;  /* 0x00000c8000007945 */ /* 0x000fe20003800000 */
[----:B------:R-:W-:Y:S01]  /*a5d0*/  USHF.L.U32 UR6, UR6, UR5, URZ ;  /* 0x0000000506067299 */ /* 0x000fe2000800063f */
[C---:B------:R-:W-:Y:S01]  /*a5e0*/  ISETP.NE.AND P3, PT, R4.reuse, RZ, PT ;  /* 0x000000ff0400720c */ /* 0x040fe20003f65270 */
[----:B------:R-:W-:Y:S01]  /*a5f0*/  IMAD.MOV.U32 R10, RZ, RZ, 0x1 ;  /* 0x00000001ff0a7424 */ /* 0x000fe200078e00ff */
[----:B------:R-:W-:Y:S01]  /*a600*/  ISETP.NE.OR P0, PT, R4, RZ, !P0 ;  /* 0x000000ff0400720c */ /* 0x000fe20004705670 */
[----:B------:R-:W-:Y:S01]  /*a610*/  IMAD.MOV.U32 R8, RZ, RZ, 0x1 ;  /* 0x00000001ff087424 */ /* 0x000fe200078e00ff */
[----:B------:R-:W-:Y:S01]  /*a620*/  ULDC UR4, c[0x0][0x600] ;  /* 0x0001800000047ab9 */ /* 0x000fe20000000800 */
[----:B------:R-:W-:Y:S01]  /*a630*/  IMAD.MOV.U32 R0, RZ, RZ, RZ ;  /* 0x000000ffff007224 */ /* 0x000fe200078e00ff */
[----:B------:R-:W-:Y:S01]  /*a640*/  UMOV UR7, 0x1 ;  /* 0x0000000100077882 */ /* 0x000fe20000000000 */
[----:B------:R-:W-:-:S02]  /*a650*/  UIADD3 UR22, UR38, 0x1, URZ ;  /* 0x0000000126167890 */ /* 0x000fc4000fffe03f */
[----:B------:R-:W-:Y:S02]  /*a660*/  ULOP3.LUT UR23, UR41, 0x2, URZ, 0xfc, !UPT ;  /* 0x0000000229177892 */ /* 0x000fe4000f8efc3f */
[----:B------:R-:W-:Y:S02]  /*a670*/  UIADD3 UR4, UR4, -0x1, URZ ;  /* 0xffffffff04047890 */ /* 0x000fe4000fffe03f */
[----:B------:R-:W-:Y:S02]  /*a680*/  USHF.L.U32 UR5, UR7, UR5, URZ ;  /* 0x0000000507057299 */ /* 0x000fe4000800063f */
[----:B------:R-:W-:Y:S01]  /*a690*/  ULOP3.LUT UR6, URZ, UR6, URZ, 0x33, !UPT ;  /* 0x000000063f067292 */ /* 0x000fe2000f8e333f */
[----:B------:R-:W-:Y:S01]  /*a6a0*/  ULDC.64 UR20, c[0x0][0x198] ;  /* 0x0000660000147ab9 */ /* 0x000fe20000000a00 */
[----:B0-----:R-:W-:-:S10]  /*a6b0*/  IMAD.U32 R9, RZ, RZ, UR8 ;  /* 0x00000008ff097e24 */ /* 0x001fd4000f8e00ff */
.L_x_306:
[----:B------:R-:W-:-:S03]  /*a6c0*/  UMOV UR7, 0xffffffff ;  /* 0xffffffff00077882 */ /* 0x000fc60000000000 */
[----:B------:R-:W-:Y:S05]  /*a6d0*/  BRA.DIV UR7, `(.L_x_295) ;  /* 0x0000000e07f47947 */ /* 0x000fea000b800000 */
[----:B------:R-:W-:-:S13]  /*a6e0*/  ELECT P6, URZ, PT ;  /* 0x00000000003f782f */ /* 0x000fda00038c0000 */
.L_x_319:
[----:B------:R-:W0:Y:S01]  /*a6f0*/  LDC R3, c[0x0][0x28c] ;  /* 0x0000a300ff037b82 */ /* 0x000e220000000800 */
[----:B------:R-:W-:Y:S01]  /*a700*/  BSSY B1, `(.L_x_296) ;  /* 0x000003d000017945 */ /* 0x000fe20003800000 */
[----:B0-----:R-:W-:-:S13]  /*a710*/  ISETP.LT.OR P6, PT, R3, 0x1, !P6 ;  /* 0x000000010300780c */ /* 0x001fda00077c1670 */
[----:B------:R-:W-:Y:S05]  /*a720*/  @P6 BRA `(.L_x_297) ;  /* 0x0000000000e86947 */ /* 0x000fea0003800000 */
[----:B------:R-:W-:Y:S02]  /*a730*/  IMAD R9, R18, 0x2, R9 ;  /* 0x0000000212097824 */ /* 0x000fe400078e0209 */
[----:B------:R-:W-:Y:S02]  /*a740*/  IMAD.SHL.U32 R7, R2, 0x100, RZ ;  /* 0x0000010002077824 */ /* 0x000fe400078e00ff */
[----:B------:R-:W-:Y:S02]  /*a750*/  IMAD.MOV.U32 R13, RZ, RZ, RZ ;  /* 0x000000ffff0d7224 */ /* 0x000fe400078e00ff */
[----:B------:R-:W-:Y:S02]  /*a760*/  IMAD.U32 R14, RZ, RZ, UR22 ;  /* 0x00000016ff0e7e24 */ /* 0x000fe4000f8e00ff */
[----:B------:R-:W-:Y:S02]  /*a770*/  IMAD.MOV.U32 R2, RZ, RZ, R8 ;  /* 0x000000ffff027224 */ /* 0x000fe400078e0008 */
[----:B------:R-:W-:-:S02]  /*a780*/  IMAD.MOV.U32 R4, RZ, RZ, R0 ;  /* 0x000000ffff047224 */ /* 0x000fc400078e0000 */
[----:B------:R-:W-:-:S07]  /*a790*/  IMAD.SHL.U32 R6, R9, 0x20, RZ ;  /* 0x0000002009067824 */ /* 0x000fce00078e00ff */
.L_x_301:
[----:B------:R-:W0:Y:S01]  /*a7a0*/  S2UR UR7, SR_CgaCtaId ;  /* 0x00000000000779c3 */ /* 0x000e220000008800 */
[----:B------:R-:W-:Y:S02]  /*a7b0*/  MOV R12, 0x400 ;  /* 0x00000400000c7802 */ /* 0x000fe40000000f00 */
[----:B------:R-:W-:-:S05]  /*a7c0*/  SHF.L.U32 R3, R2, 0x1f, RZ ;  /* 0x0000001f02037819 */ /* 0x000fca00000006ff */
[----:B------:R-:W1:Y:S01]  /*a7d0*/  @!P3 LDC R5, c[0x0][0x500] ;  /* 0x00014000ff05bb82 */ /* 0x000e620000000800 */
[----:B0-----:R-:W-:-:S05]  /*a7e0*/  IMAD.U32 R9, RZ, RZ, UR7 ;  /* 0x00000007ff097e24 */ /* 0x001fca000f8e00ff */
[----:B------:R-:W-:-:S05]  /*a7f0*/  LEA R11, R9, R12, 0x18 ;  /* 0x0000000c090b7211 */ /* 0x000fca00078ec0ff */
[----:B------:R-:W-:-:S04]  /*a800*/  IMAD R12, R4, 0x8, R11 ;  /* 0x00000008040c7824 */ /* 0x000fc800078e020b */
[----:B------:R-:W0:Y:S02]  /*a810*/  SYNCS.PHASECHK.TRANS64.TRYWAIT P1, [R12+URZ+0x20], R3 ;  /* 0x000020030c0075a7 */ /* 0x000e24000802017f */
[----:B01----:R-:W-:Y:S05]  /*a820*/  @!P1 BRA `(.L_x_298) ;  /* 0x0000000c00c09947 */ /* 0x003fea0003800000 */
.L_x_320:
[----:B------:R-:W-:Y:S01]  /*a830*/  UPRMT UR7, UR23, 0x9910, URZ ;  /* 0x0000991017077896 */ /* 0x000fe2000800003f */
[----:B------:R1:W-:Y:S03]  /*a840*/  @!P3 SYNCS.ARRIVE.TRANS64 RZ, [R12+URZ], R5 ;  /* 0x000000050cffb9a7 */ /* 0x0003e6000800003f */
[----:B------:R-:W-:-:S06]  /*a850*/  UISETP.NE.AND UP0, UPT, UR7, 0x2, UPT ;  /* 0x000000020700788c */ /* 0x000fcc000bf05270 */
[----:B------:R-:W-:-:S13]  /*a860*/  PLOP3.LUT P1, PT, PT, PT, UP0, 0x80, 0x0 ;  /* 0x000000000000781c */ /* 0x000fda0003f2f008 */
[----:B-1----:R-:W-:Y:S05]  /*a870*/  @P1 BRA `(.L_x_299) ;  /* 0x0000000000041947 */ /* 0x002fea0003800000 */
[----:B------:R-:W-:Y:S01]  /*a880*/  BPT.TRAP 0x1 ;  /* 0x000000040000795c */ /* 0x000fe20000300000 */
.L_x_299:
[----:B------:R-:W-:Y:S05]  /*a890*/  @P0 BRA `(.L_x_300) ;  /* 0x0000000000040947 */ /* 0x000fea0003800000 */
[----:B------:R-:W-:Y:S01]  /*a8a0*/  BPT.TRAP 0x1 ;  /* 0x000000040000795c */ /* 0x000fe20000300000 */
.L_x_300:
[----:B0-----:R-:W-:Y:S01]  /*a8b0*/  IMAD R3, R4, 0x2, R9 ;  /* 0x0000000204037824 */ /* 0x001fe200078e0209 */
[----:B------:R-:W-:Y:S01]  /*a8c0*/  R2UR UR9, R12 ;  /* 0x000000000c0972ca */ /* 0x000fe200000e0000 */
[----:B------:R-:W-:Y:S01]  /*a8d0*/  VIADD R14, R14, 0xffffffff ;  /* 0xffffffff0e0e7836 */ /* 0x000fe20000000000 */
[----:B------:R-:W-:Y:S01]  /*a8e0*/  UIADD3 UR14, UP0, UR20, 0xf0, URZ ;  /* 0x000000f0140e7890 */ /* 0x000fe2000ff1e03f */
[----:B------:R-:W-:Y:S01]  /*a8f0*/  IMAD.SHL.U32 R3, R3, 0x400, RZ ;  /* 0x0000040003037824 */ /* 0x000fe200078e00ff */
[----:B------:R-:W-:Y:S01]  /*a900*/  R2UR UR11, R6 ;  /* 0x00000000060b72ca */ /* 0x000fe200000e0000 */
[----:B------:R-:W-:Y:S01]  /*a910*/  UIADD3 UR24, UP1, UR20, 0x1f0, URZ ;  /* 0x000001f014187890 */ /* 0x000fe2000ff3e03f */
[----:B------:R-:W-:Y:S01]  /*a920*/  R2UR UR10, R13 ;  /* 0x000000000d0a72ca */ /* 0x000fe200000e0000 */
[--C-:B------:R-:W-:Y:S01]  /*a930*/  IMAD R3, R3, 0x2, R11.reuse ;  /* 0x0000000203037824 */ /* 0x100fe200078e020b */
[----:B------:R-:W-:Y:S01]  /*a940*/  R2UR UR12, R19 ;  /* 0x00000000130c72ca */ /* 0x000fe200000e0000 */
[C---:B------:R-:W-:Y:S01]  /*a950*/  IMAD R11, R4.reuse, 0x4000, R11 ;  /* 0x00004000040b7824 */ /* 0x040fe200078e020b */
[----:B------:R-:W-:Y:S01]  /*a960*/  R2UR UR18, R7 ;  /* 0x00000000071272ca */ /* 0x000fe200000e0000 */
[----:B------:R-:W-:Y:S01]  /*a970*/  UIADD3.X UR15, URZ, UR21, URZ, UP0, !UPT ;  /* 0x000000153f0f7290 */ /* 0x000fe200087fe43f */
[----:B------:R-:W-:Y:S01]  /*a980*/  R2UR UR7, R3 ;  /* 0x00000000030772ca */ /* 0x000fe200000e0000 */
[----:B------:R-:W-:Y:S01]  /*a990*/  VIADD R4, R4, 0x1 ;  /* 0x0000000104047836 */ /* 0x000fe20000000000 */
[----:B------:R-:W-:Y:S01]  /*a9a0*/  R2UR UR8, R11 ;  /* 0x000000000b0872ca */ /* 0x000fe200000e0000 */
[----:B------:R-:W-:Y:S01]  /*a9b0*/  UIADD3.X UR25, URZ, UR21, URZ, UP1, !UPT ;  /* 0x000000153f197290 */ /* 0x000fe20008ffe43f */
[----:B------:R-:W-:Y:S01]  /*a9c0*/  ISETP.GT.AND P2, PT, R14, 0x1, PT ;  /* 0x000000010e00780c */ /* 0x000fe20003f44270 */
[----:B------:R-:W-:Y:S01]  /*a9d0*/  UMOV UR19, 0x30000 ;  /* 0x0003000000137882 */ /* 0x000fe20000000000 */
[----:B------:R-:W-:Y:S01]  /*a9e0*/  UMOV UR16, 0x0 ;  /* 0x0000000000107882 */ /* 0x000fe20000000000 */
[----:B------:R-:W-:Y:S01]  /*a9f0*/  UMOV UR17, 0x10000000 ;  /* 0x1000000000117882 */ /* 0x000fe20000000000 */
[----:B------:R-:W-:Y:S01]  /*aa00*/  ISETP.NE.AND P1, PT, R4, 0x4, PT ;  /* 0x000000040400780c */ /* 0x000fe20003f25270 */
[----:B------:R-:W-:-:S03]  /*aa10*/  VIADD R13, R13, 0x20 ;  /* 0x000000200d0d7836 */ /* 0x000fc60000000000 */
[----:B------:R-:W-:Y:S01]  /*aa20*/  SEL R3, RZ, 0x1, P1 ;  /* 0x00000001ff037807 */ /* 0x000fe20000800000 */
[----:B------:R-:W-:Y:S01]  /*aa30*/  UIADD3 UR7, UR7, 0x180, URZ ;  /* 0x0000018007077890 */ /* 0x000fe2000fffe03f */
[----:B------:R-:W-:Y:S01]  /*aa40*/  SEL R4, R4, RZ, P1 ;  /* 0x000000ff04047207 */ /* 0x000fe20000800000 */
[----:B------:R-:W-:Y:S01]  /*aa50*/  UIADD3 UR13, UR8, 0x4180, URZ ;  /* 0x00004180080d7890 */ /* 0x000fe2000fffe03f */
[----:B------:R-:W-:-:S04]  /*aa60*/  LOP3.LUT R2, R2, R3, RZ, 0x3c, !PT ;  /* 0x0000000302027212 */ /* 0x000fc800078e3cff */
[----:B------:R-:W-:Y:S02]  /*aa70*/  UMOV UR8, UR7 ;  /* 0x0000000700087c82 */ /* 0x000fe40008000000 */
[----:B------:R0:W-:Y:S02]  /*aa80*/  UTMALDG.3D.MULTICAST [UR8], [UR14], UR19, desc[UR16] ;  /* 0x000010080e0073b4 */ /* 0x0001e40008011813 */
[----:B0-----:R-:W-:Y:S01]  /*aa90*/  UMOV UR8, UR13 ;  /* 0x0000000d00087c82 */ /* 0x001fe20008000000 */
[----:B------:R-:W-:Y:S02]  /*aaa0*/  UMOV UR11, UR18 ;  /* 0x00000012000b7c82 */ /* 0x000fe40008000000 */
[----:B------:R0:W-:Y:S02]  /*aab0*/  UTMALDG.3D [UR8], [UR24], desc[UR16] ;  /* 0x00001008180075b4 */ /* 0x0001e40008011000 */
[----:B0-----:R-:W-:Y:S05]  /*aac0*/  @P2 BRA `(.L_x_301) ;  /* 0xfffffffc00342947 */ /* 0x001fea000383ffff */
.L_x_297:
[----:B------:R-:W-:Y:S05]  /*aad0*/  BSYNC B1 ;  /* 0x0000000000017941 */ /* 0x000fea0003800000 */
.L_x_296:
[----:B------:R-:W-:Y:S01]  /*aae0*/  LOP3.LUT P4, RZ, R10, 0xff, RZ, 0xc0, !PT ;  /* 0x000000ff0aff7812 */ /* 0x000fe2000788c0ff */
[----:B------:R-:W-:Y:S01]  /*aaf0*/  VIADD R0, R0, UR38 ;  /* 0x0000002600007c36 */ /* 0x000fe20008000000 */
[----:B------:R-:W-:Y:S01]  /*ab00*/  ULDC.64 UR8, c[0x0][0x650] ;  /* 0x0001940000087ab9 */ /* 0x000fe20000000a00 */
[----:B------:R-:W-:Y:S01]  /*ab10*/  IMAD.U32 R3, RZ, RZ, UR38 ;  /* 0x00000026ff037e24 */ /* 0x000fe2000f8e00ff */
[----:B------:R-:W-:Y:S01]  /*ab20*/  BSSY B1, `(.L_x_302) ;  /* 0x000006f000017945 */ /* 0x000fe20003800000 */
[----:B------:R-:W-:Y:S01]  /*ab30*/  IMAD.MOV.U32 R18, RZ, RZ, -0x1 ;  /* 0xffffffffff127424 */ /* 0x000fe200078e00ff */
[----:B------:R-:W-:Y:S01]  /*ab40*/  SHF.R.U32.HI R2, RZ, 0x2, R0 ;  /* 0x00000002ff027819 */ /* 0x000fe20000011600 */
[----:B------:R-:W-:Y:S01]  /*ab50*/  IMAD.MOV.U32 R19, RZ, RZ, -0x1 ;  /* 0xffffffffff137424 */ /* 0x000fe200078e00ff */
[----:B------:R-:W-:Y:S02]  /*ab60*/  ISETP.GT.U32.AND P1, PT, R0, 0x3, PT ;  /* 0x000000030000780c */ /* 0x000fe40003f24070 */
[----:B------:R-:W-:-:S02]  /*ab70*/  LOP3.LUT R2, R2, 0x1, RZ, 0xc0, !PT ;  /* 0x0000000102027812 */ /* 0x000fc400078ec0ff */
[C---:B------:R-:W-:Y:S01]  /*ab80*/  ISETP.LT.U32.AND P1, PT, R3.reuse, 0x4, P1 ;  /* 0x000000040300780c */ /* 0x040fe20000f21070 */
[----:B------:R-:W0:Y:S01]  /*ab90*/  @P4 S2R R9, SR_CgaCtaId ;  /* 0x0000000000094919 */ /* 0x000e220000008800 */
[----:B------:R-:W-:Y:S02]  /*aba0*/  @P4 MOV R4, 0x400 ;  /* 0x0000040000044802 */ /* 0x000fe40000000f00 */
[----:B------:R-:W-:Y:S02]  /*abb0*/  ISETP.NE.U32.AND P2, PT, R2, 0x1, PT ;  /* 0x000000010200780c */ /* 0x000fe40003f45070 */
[----:B------:R-:W-:Y:S02]  /*abc0*/  LOP3.LUT R0, R0, 0x3, RZ, 0xc0, !PT ;  /* 0x0000000300007812 */ /* 0x000fe400078ec0ff */
[----:B------:R-:W-:Y:S02]  /*abd0*/  ISETP.GT.U32.AND P2, PT, R3, 0x3, !P2 ;  /* 0x000000030300780c */ /* 0x000fe40005744070 */
[----:B------:R-:W-:-:S02]  /*abe0*/  SEL R3, RZ, 0x1, !P1 ;  /* 0x00000001ff037807 */ /* 0x000fc40004800000 */
[----:B------:R-:W-:Y:S02]  /*abf0*/  SEL R2, RZ, 0x1, !P2 ;  /* 0x00000001ff027807 */ /* 0x000fe40005000000 */
[----:B------:R-:W-:Y:S02]  /*ac00*/  PRMT R10, RZ, 0x7610, R10 ;  /* 0x00007610ff0a7816 */ /* 0x000fe4000000000a */
[--C-:B------:R-:W-:Y:S01]  /*ac10*/  LOP3.LUT R8, R2, R8, R3.reuse, 0x96, !PT ;  /* 0x0000000802087212 */ /* 0x100fe200078e9603 */
[----:B------:R-:W-:Y:S01]  /*ac20*/  IMAD.MOV.U32 R2, RZ, RZ, -0x1 ;  /* 0xffffffffff027424 */ /* 0x000fe200078e00ff */
[----:B------:R-:W-:Y:S02]  /*ac30*/  PRMT R3, RZ, 0x7610, R3 ;  /* 0x00007610ff037816 */ /* 0x000fe40000000003 */
[----:B0-----:R-:W-:-:S04]  /*ac40*/  @P4 LEA R4, R9, R4, 0x18 ;  /* 0x0000000409044211 */ /* 0x001fc800078ec0ff */
[----:B------:R0:W-:Y:S01]  /*ac50*/  @P4 SYNCS.ARRIVE.TRANS64.A1T0 RZ, [R4+URZ+0x78], RZ ;  /* 0x000078ff04ff49a7 */ /* 0x0001e2000810003f */
[----:B------:R-:W-:-:S04]  /*ac60*/  IADD3 R16, P4, R16, UR36, RZ ;  /* 0x0000002410107c10 */ /* 0x000fc8000ff9e0ff */
[----:B------:R-:W-:Y:S02]  /*ac70*/  IADD3.X R17, R17, UR40, RZ, P4, !PT ;  /* 0x0000002811117c10 */ /* 0x000fe4000a7fe4ff */
[----:B------:R-:W-:-:S04]  /*ac80*/  ISETP.GE.U32.AND P4, PT, R16, UR8, PT ;  /* 0x0000000810007c0c */ /* 0x000fc8000bf86070 */
[----:B------:R-:W-:-:S13]  /*ac90*/  ISETP.GE.U32.AND.EX P1, PT, R17, UR9, PT, P4 ;  /* 0x0000000911007c0c */ /* 0x000fda000bf26140 */
[----:B0-----:R-:W-:Y:S05]  /*aca0*/  @P1 BRA `(.L_x_303) ;  /* 0x0000000400581947 */ /* 0x001fea0003800000 */
[----:B------:R-:W0:Y:S01]  /*acb0*/  S2UR UR7, SR_CTAID.X ;  /* 0x00000000000779c3 */ /* 0x000e220000002500 */
[----:B------:R-:W-:Y:S01]  /*acc0*/  ULDC.64 UR8, c[0x0][0x628] ;  /* 0x00018a0000087ab9 */ /* 0x000fe20000000a00 */
[----:B------:R-:W-:Y:S01]  /*acd0*/  ULDC UR10, c[0x0][0x150] ;  /* 0x00005400000a7ab9 */ /* 0x000fe20000000800 */
[----:B------:R-:W-:Y:S01]  /*ace0*/  ISETP.NE.U32.AND P1, PT, RZ, UR8, PT ;  /* 0x00000008ff007c0c */ /* 0x000fe2000bf25070 */
[----:B------:R-:W-:Y:S01]  /*acf0*/  ULDC UR11, c[0x0][0x630] ;  /* 0x00018c00000b7ab9 */ /* 0x000fe20000000800 */
[----:B------:R-:W-:Y:S01]  /*ad00*/  ULDC UR13, c[0x0][0x154] ;  /* 0x00005500000d7ab9 */ /* 0x000fe20000000800 */
[----:B------:R-:W-:Y:S01]  /*ad10*/  IMAD.MOV.U32 R2, RZ, RZ, R16 ;  /* 0x000000ffff027224 */ /* 0x000fe200078e0010 */
[----:B------:R-:W-:Y:S01]  /*ad20*/  ISETP.NE.AND.EX P1, PT, RZ, UR9, PT, P1 ;  /* 0x00000009ff007c0c */ /* 0x000fe2000bf25310 */
[----:B------:R-:W1:Y:S01]  /*ad30*/  S2UR UR12, SR_CTAID.Y ;  /* 0x00000000000c79c3 */ /* 0x000e620000002600 */
[----:B0-----:R-:W-:-:S05]  /*ad40*/  I2FP.F32.U32 R3, UR7 ;  /* 0x0000000700037c45 */ /* 0x001fca0008201000 */
[----:B------:R-:W-:Y:S01]  /*ad50*/  FMUL R12, R3, UR10 ;  /* 0x0000000a030c7c20 */ /* 0x000fe20008400000 */
[----:B------:R-:W-:-:S05]  /*ad60*/  IMAD.MOV.U32 R3, RZ, RZ, R17 ;  /* 0x000000ffff037224 */ /* 0x000fca00078e0011 */
[----:B------:R-:W-:Y:S05]  /*ad70*/  @!P1 BRA `(.L_x_304) ;  /* 0x0000000000289947 */ /* 0x000fea0003800000 */
[----:B------:R-:W-:Y:S02]  /*ad80*/  ULDC UR10, c[0x0][0x634] ;  /* 0x00018d00000a7ab9 */ /* 0x000fe40000000800 */
[----:B------:R-:W-:-:S05]  /*ad90*/  IADD3 R7, P1, R16, UR10, RZ ;  /* 0x0000000a10077c10 */ /* 0x000fca000ff3e0ff */
[----:B------:R-:W-:-:S04]  /*ada0*/  IMAD.X R11, RZ, RZ, R17, P1 ;  /* 0x000000ffff0b7224 */ /* 0x000fc800008e0611 */
[----:B------:R-:W-:-:S04]  /*adb0*/  IMAD.WIDE.U32 R4, R11, UR8, RZ ;  /* 0x000000080b047c25 */ /* 0x000fc8000f8e00ff */
[----:B------:R-:W-:-:S04]  /*adc0*/  IMAD.WIDE.U32 R4, P1, R7, UR9, R4 ;  /* 0x0000000907047c25 */ /* 0x000fc8000f820004 */
[----:B------:R-:W-:-:S04]  /*add0*/  IMAD.WIDE.U32 R6, R7, UR8, RZ ;  /* 0x0000000807067c25 */ /* 0x000fc8000f8e00ff */
[----:B------:R-:W-:Y:S01]  /*ade0*/  IMAD.X R3, RZ, RZ, RZ, P1 ;  /* 0x000000ffff037224 */ /* 0x000fe200008e06ff */
[----:B------:R-:W-:Y:S01]  /*adf0*/  IADD3 RZ, P1, R7, R4, RZ ;  /* 0x0000000407ff7210 */ /* 0x000fe20007f3e0ff */
[----:B------:R-:W-:-:S04]  /*ae00*/  IMAD.MOV.U32 R2, RZ, RZ, R5 ;  /* 0x000000ffff027224 */ /* 0x000fc800078e0005 */
[----:B------:R-:W-:-:S08]  /*ae10*/  IMAD.WIDE.U32.X R2, R11, UR9, R2, P1 ;  /* 0x000000090b027c25 */ /* 0x000fd000088e0402 */
.L_x_304:
[--C-:B------:R-:W-:Y:S01]  /*ae20*/  SHF.R.U64 R19, R2, UR11, R3.reuse ;  /* 0x0000000b02137c19 */ /* 0x100fe20008001203 */
[----:B------:R-:W0:Y:S01]  /*ae30*/  F2I.U32.TRUNC.NTZ R12, R12 ;  /* 0x0000000c000c7305 */ /* 0x000e22000020f000 */
[----:B------:R-:W-:Y:S01]  /*ae40*/  SHF.R.U32.HI R2, RZ, UR11, R3 ;  /* 0x0000000bff027c19 */ /* 0x000fe20008011603 */
[----:B------:R-:W-:Y:S01]  /*ae50*/  ULDC.64 UR8, c[0x0][0x620] ;  /* 0x0001880000087ab9 */ /* 0x000fe20000000a00 */
[----:B------:R-:W-:Y:S01]  /*ae60*/  IADD3 R5, P1, RZ, -R19, RZ ;  /* 0x80000013ff057210 */ /* 0x000fe20007f3e0ff */
[----:B------:R-:W-:Y:S01]  /*ae70*/  ULDC.64 UR14, c[0x0][0x640] ;  /* 0x00019000000e7ab9 */ /* 0x000fe20000000a00 */
[----:B-1----:R-:W-:Y:S01]  /*ae80*/  I2FP.F32.U32 R4, UR12 ;  /* 0x0000000c00047c45 */ /* 0x002fe20008201000 */
[----:B------:R-:W1:Y:S01]  /*ae90*/  LDC R11, c[0x0][0x610] ;  /* 0x00018400ff0b7b82 */ /* 0x000e620000000800 */
[----:B------:R-:W-:Y:S01]  /*aea0*/  ULDC UR11, c[0x0][0x658] ;  /* 0x00019600000b7ab9 */ /* 0x000fe20000000800 */
[----:B------:R-:W-:Y:S01]  /*aeb0*/  IMAD.X R2, RZ, RZ, ~R2, P1 ;  /* 0x000000ffff027224 */ /* 0x000fe200008e0e02 */
[----:B------:R-:W-:Y:S01]  /*aec0*/  ISETP.NE.U32.AND P1, PT, RZ, UR14, PT ;  /* 0x0000000eff007c0c */ /* 0x000fe2000bf25070 */
[----:B------:R-:W-:Y:S01]  /*aed0*/  FMUL R6, R4, UR13 ;  /* 0x0000000d04067c20 */ /* 0x000fe20008400000 */
[----:B------:R-:W-:Y:S01]  /*aee0*/  ULDC UR13, c[0x0][0x648] ;  /* 0x00019200000d7ab9 */ /* 0x000fe20000000800 */
[----:B------:R-:W-:Y:S01]  /*aef0*/  IMAD R4, R2, UR8, RZ ;  /* 0x0000000802047c24 */ /* 0x000fe2000f8e02ff */
[----:B------:R-:W-:Y:S01]  /*af00*/  ISETP.NE.AND.EX P1, PT, RZ, UR15, PT, P1 ;  /* 0x0000000fff007c0c */ /* 0x000fe2000bf25310 */
[C---:B------:R-:W-:Y:S01]  /*af10*/  IMAD.WIDE.U32 R2, R5.reuse, UR8, R16 ;  /* 0x0000000805027c25 */ /* 0x040fe2000f8e0010 */
[----:B0-----:R-:W-:Y:S01]  /*af20*/  R2UR UR8, R12 ;  /* 0x000000000c0872ca */ /* 0x001fe200000e0000 */
[----:B------:R-:W0:Y:S02]  /*af30*/  F2I.U32.TRUNC.NTZ R6, R6 ;  /* 0x0000000600067305 */ /* 0x000e24000020f000 */
[----:B------:R-:W-:Y:S01]  /*af40*/  IMAD R5, R5, UR9, R4 ;  /* 0x0000000905057c24 */ /* 0x000fe2000f8e0204 */
[----:B------:R-:W-:-:S03]  /*af50*/  ULDC UR9, c[0x0][0x618] ;  /* 0x0001860000097ab9 */ /* 0x000fc60000000800 */
[----:B------:R-:W-:-:S05]  /*af60*/  IMAD.IADD R3, R3, 0x1, R5 ;  /* 0x0000000103037824 */ /* 0x000fca00078e0205 */
[--C-:B------:R-:W-:Y:S02]  /*af70*/  SHF.R.U64 R12, R2, UR9, R3.reuse ;  /* 0x00000009020c7c19 */ /* 0x100fe40008001203 */
[----:B------:R-:W-:Y:S01]  /*af80*/  SHF.R.U32.HI R3, RZ, UR9, R3 ;  /* 0x00000009ff037c19 */ /* 0x000fe20008011603 */
[----:B------:R-:W-:Y:S01]  /*af90*/  ULDC UR9, c[0x0][0x608] ;  /* 0x0001820000097ab9 */ /* 0x000fe20000000800 */
[----:B0-----:R-:W-:Y:S02]  /*afa0*/  R2UR UR10, R6 ;  /* 0x00000000060a72ca */ /* 0x001fe400000e0000 */
[--C-:B------:R-:W-:Y:S02]  /*afb0*/  SHF.R.U64 R14, R12, UR9, R3.reuse ;  /* 0x000000090c0e7c19 */ /* 0x100fe40008001203 */
[----:B------:R-:W-:Y:S01]  /*afc0*/  SHF.R.U32.HI R3, RZ, UR9, R3 ;  /* 0x00000009ff037c19 */ /* 0x000fe20008011603 */
[----:B------:R-:W-:-:S03]  /*afd0*/  UIADD3 UR9, -UR8, URZ, URZ ;  /* 0x0000003f08097290 */ /* 0x000fc6000fffe13f */
[--C-:B------:R-:W-:Y:S01]  /*afe0*/  SHF.R.U64 R18, R14, UR11, R3.reuse ;  /* 0x0000000b0e127c19 */ /* 0x100fe20008001203 */
[----:B------:R-:W-:Y:S01]  /*aff0*/  ULDC UR8, c[0x0][0x144] ;  /* 0x0000510000087ab9 */ /* 0x000fe20000000800 */
[----:B------:R-:W-:-:S03]  /*b000*/  SHF.R.U32.HI R3, RZ, UR11, R3 ;  /* 0x0000000bff037c19 */ /* 0x000fc60008011603 */
[----:B------:R-:W-:Y:S01]  /*b010*/  IMAD.MOV.U32 R2, RZ, RZ, R18 ;  /* 0x000000ffff027224 */ /* 0x000fe200078e0012 */
[----:B------:R-:W-:Y:S06]  /*b020*/  @!P1 BRA `(.L_x_305) ;  /* 0x0000000000289947 */ /* 0x000fec0003800000 */
        /* <DEDUP_REMOVED lines=10> */
.L_x_305:
[----:B------:R-:W-:Y:S01]  /*b0d0*/  UISETP.NE.AND UP0, UPT, UR39, URZ, UPT ;  /* 0x0000003f2700728c */ /* 0x000fe2000bf05270 */
[----:B------:R-:W-:Y:S01]  /*b0e0*/  SHF.R.U64 R3, R2, UR13, R3 ;  /* 0x0000000d02037c19 */ /* 0x000fe20008001203 */
[----:B------:R-:W-:Y:S01]  /*b0f0*/  UIADD3 UR10, -UR10, URZ, URZ ;  /* 0x0000003f0a0a7290 */ /* 0x000fe2000fffe13f */
[----:B------:R-:W-:Y:S01]  /*b100*/  LOP3.LUT R2, R14, UR6, RZ, 0xc0, !PT ;  /* 0x000000060e027c12 */ /* 0x000fe2000f8ec0ff */
[----:B------:R-:W-:Y:S02]  /*b110*/  UIMAD UR7, UR8, UR9, UR7 ;  /* 0x00000009080772a4 */ /* 0x000fe4000f8e0207 */
[----:B------:R-:W-:Y:S01]  /*b120*/  IMAD.MOV R5, RZ, RZ, -R3 ;  /* 0x000000ffff057224 */ /* 0x000fe200078e0a03 */
[----:B------:R-:W-:Y:S01]  /*b130*/  ULDC UR8, c[0x0][0x148] ;  /* 0x0000520000087ab9 */ /* 0x000fe20000000800 */
[----:B------:R-:W-:Y:S01]  /*b140*/  IMAD R4, R3, UR5, R2 ;  /* 0x0000000503047c24 */ /* 0x000fe2000f8e0202 */
[----:B------:R-:W-:Y:S02]  /*b150*/  LOP3.LUT R3, R12, UR4, RZ, 0xc0, !PT ;  /* 0x000000040c037c12 */ /* 0x000fe4000f8ec0ff */
[----:B------:R-:W-:Y:S01]  /*b160*/  @UP0 UIMAD UR7, UR8, UR10, UR12 ;  /* 0x0000000a080702a4 */ /* 0x000fe2000f8e020c */
[----:B------:R-:W-:-:S02]  /*b170*/  PLOP3.LUT P1, PT, PT, PT, UP0, 0x80, 0x0 ;  /* 0x000000000000781c */ /* 0x000fc40003f2f008 */
[----:B------:R-:W-:Y:S02]  /*b180*/  ULDC UR8, c[0x0][0x638] ;  /* 0x00018e0000087ab9 */ /* 0x000fe40000000800 */
[----:B------:R-:W-:Y:S02]  /*b190*/  IMAD R2, R5, UR8, R18 ;  /* 0x0000000805027c24 */ /* 0x000fe4000f8e0212 */
[----:B-1----:R-:W-:Y:S01]  /*b1a0*/  IMAD R11, R4, R11, UR7 ;  /* 0x00000007040b7e24 */ /* 0x002fe2000f8e020b */
[----:B------:R-:W-:Y:S01]  /*b1b0*/  ULDC UR7, c[0x0][0x600] ;  /* 0x0001800000077ab9 */ /* 0x000fe20000000800 */
[----:B------:R-:W-:Y:S02]  /*b1c0*/  IMAD.MOV.U32 R4, RZ, RZ, 0x1 ;  /* 0x00000001ff047424 */ /* 0x000fe400078e00ff */
[----:B------:R-:W-:-:S03]  /*b1d0*/  IMAD R18, R2, UR7, R3 ;  /* 0x0000000702127c24 */ /* 0x000fc6000f8e0203 */
[----:B------:R-:W-:Y:S02]  /*b1e0*/  PRMT R3, R4, 0x7610, R3 ;  /* 0x0000761004037816 */ /* 0x000fe40000000003 */
[----:B------:R-:W-:Y:S02]  /*b1f0*/  SEL R2, R18, R11, !P1 ;  /* 0x0000000b12027207 */ /* 0x000fe40004800000 */
[----:B------:R-:W-:-:S07]  /*b200*/  SEL R18, R11, R18, !P1 ;  /* 0x000000120b127207 */ /* 0x000fce0004800000 */
.L_x_303:
[----:B------:R-:W-:Y:S05]  /*b210*/  BSYNC B1 ;  /* 0x0000000000017941 */ /* 0x000fea0003800000 */
.L_x_302:
[----:B------:R-:W-:-:S13]  /*b220*/  LOP3.LUT P1, RZ, R3, 0xff, RZ, 0xc0, !PT ;  /* 0x000000ff03ff7812 */ /* 0x000fda000782c0ff */
[----:B------:R-:W-:Y:S05]  /*b230*/  @P1 BRA `(.L_x_306) ;  /* 0xfffffff400201947 */ /* 0x000fea000383ffff */
[----:B------:R-:W-:Y:S05]  /*b240*/  BSYNC B0 ;  /* 0x0000000000007941 */ /* 0x000fea0003800000 */
.L_x_294:
[----:B------:R-:W-:-:S03]  /*b250*/  UMOV UR7, 0xffffffff ;  /* 0xffffffff00077882 */ /* 0x000fc60000000000 */
[----:B------:R-:W-:Y:S05]  /*b260*/  BRA.DIV UR7, `(.L_x_307) ;  /* 0x0000000607447947 */ /* 0x000fea000b800000 */
[----:B------:R-:W-:-:S13]  /*b270*/  ELECT P6, URZ, PT ;  /* 0x00000000003f782f */ /* 0x000fda00038c0000 */
.L_x_323:
[----:B------:R-:W-:Y:S04]  /*b280*/  BSSY B0, `(.L_x_308) ;  /* 0x000002c000007945 */ /* 0x000fe80003800000 */
[----:B------:R-:W-:Y:S05]  /*b290*/  @!P6 BRA `(.L_x_309) ;  /* 0x0000000000a8e947 */ /* 0x000fea0003800000 */
[----:B------:R-:W-:-:S04]  /*b2a0*/  ULOP3.LUT UR7, UR41, 0x2, URZ, 0xfc, !UPT ;  /* 0x0000000229077892 */ /* 0x000fc8000f8efc3f */
[----:B------:R-:W-:-:S06]  /*b2b0*/  UISETP.NE.AND UP0, UPT, UR7, 0x3, UPT ;  /* 0x000000030700788c */ /* 0x000fcc000bf05270 */
[----:B------:R-:W-:-:S13]  /*b2c0*/  PLOP3.LUT P0, PT, PT, PT, UP0, 0x80, 0x0 ;  /* 0x000000000000781c */ /* 0x000fda0003f0f008 */
[----:B------:R-:W-:Y:S05]  /*b2d0*/  @!P0 BRA `(.L_x_310) ;  /* 0x0000000000048947 */ /* 0x000fea0003800000 */
[----:B------:R-:W-:Y:S01]  /*b2e0*/  BPT.TRAP 0x1 ;  /* 0x000000040000795c */ /* 0x000fe20000300000 */
.L_x_310:
[----:B------:R-:W0:Y:S01]  /*b2f0*/  S2R R3, SR_CgaCtaId ;  /* 0x0000000000037919 */ /* 0x000e220000008800 */
[----:B------:R-:W-:-:S04]  /*b300*/  MOV R2, 0x400 ;  /* 0x0000040000027802 */ /* 0x000fc80000000f00 */
[----:B0-----:R-:W-:Y:S02]  /*b310*/  LEA R3, R3, R2, 0x18 ;  /* 0x0000000203037211 */ /* 0x001fe400078ec0ff */
[----:B------:R-:W-:-:S03]  /*b320*/  SHF.L.U32 R2, R8, 0x1f, RZ ;  /* 0x0000001f08027819 */ /* 0x000fc600000006ff */
[----:B------:R-:W-:-:S04]  /*b330*/  VIADD R3, R3, 0x20 ;  /* 0x0000002003037836 */ /* 0x000fc80000000000 */
[C---:B------:R-:W-:Y:S02]  /*b340*/  IMAD R7, R0.reuse, 0x8, R3 ;  /* 0x0000000800077824 */ /* 0x040fe400078e0203 */
[----:B------:R-:W-:Y:S02]  /*b350*/  VIADD R0, R0, 0x1 ;  /* 0x0000000100007836 */ /* 0x000fe40000000000 */
[----:B------:R-:W0:Y:S03]  /*b360*/  SYNCS.PHASECHK.TRANS64.TRYWAIT P0, [R7+URZ], R2 ;  /* 0x00000002070075a7 */ /* 0x000e26000800017f */
[----:B------:R-:W-:-:S04]  /*b370*/  ISETP.NE.AND P1, PT, R0, 0x4, PT ;  /* 0x000000040000780c */ /* 0x000fc80003f25270 */
[----:B------:R-:W-:Y:S02]  /*b380*/  SEL R5, RZ, 0x1, P1 ;  /* 0x00000001ff057807 */ /* 0x000fe40000800000 */
[----:B------:R-:W-:Y:S02]  /*b390*/  SEL R0, R0, RZ, P1 ;  /* 0x000000ff00007207 */ /* 0x000fe40000800000 */
[----:B------:R-:W-:-:S03]  /*b3a0*/  LOP3.LUT R5, R8, R5, RZ, 0x3c, !PT ;  /* 0x0000000508057212 */ /* 0x000fc600078e3cff */
[----:B------:R-:W-:Y:S01]  /*b3b0*/  IMAD R9, R0, 0x8, R3 ;  /* 0x0000000800097824 */ /* 0x000fe200078e0203 */
[----:B------:R-:W-:Y:S01]  /*b3c0*/  SHF.L.U32 R4, R5, 0x1f, RZ ;  /* 0x0000001f05047819 */ /* 0x000fe200000006ff */
[----:B0-----:R-:W-:Y:S06]  /*b3d0*/  @!P0 BRA `(.L_x_311) ;  /* 0x0000000400088947 */ /* 0x001fec0003800000 */
.L_x_324:
[----:B------:R-:W1:Y:S01]  /*b3e0*/  SYNCS.PHASECHK.TRANS64.TRYWAIT P0, [R9+URZ], R4 ;  /* 0x00000004090075a7 */ /* 0x000e62000800017f */
[----:B------:R-:W-:-:S05]  /*b3f0*/  VIADD R0, R0, 0x1 ;  /* 0x0000000100007836 */ /* 0x000fca0000000000 */
[----:B------:R-:W-:-:S04]  /*b400*/  ISETP.NE.AND P1, PT, R0, 0x4, PT ;  /* 0x000000040000780c */ /* 0x000fc80003f25270 */
[----:B0-----:R-:W-:Y:S02]  /*b410*/  SEL R2, RZ, 0x1, P1 ;  /* 0x00000001ff027807 */ /* 0x001fe40000800000 */
[----:B------:R-:W-:Y:S02]  /*b420*/  SEL R0, R0, RZ, P1 ;  /* 0x000000ff00007207 */ /* 0x000fe40000800000 */
[----:B------:R-:W-:-:S03]  /*b430*/  LOP3.LUT R7, R5, R2, RZ, 0x3c, !PT ;  /* 0x0000000205077212 */ /* 0x000fc600078e3cff */
[----:B------:R-:W-:Y:S01]  /*b440*/  IMAD R6, R0, 0x8, R3 ;  /* 0x0000000800067824 */ /* 0x000fe200078e0203 */
[----:B------:R-:W-:Y:S01]  /*b450*/  SHF.L.U32 R5, R7, 0x1f, RZ ;  /* 0x0000001f07057819 */ /* 0x000fe200000006ff */
[----:B-1----:R-:W-:Y:S06]  /*b460*/  @!P0 BRA `(.L_x_312) ;  /* 0x0000000000f88947 */ /* 0x002fec0003800000 */
.L_x_325:
[----:B------:R-:W1:Y:S01]  /*b470*/  SYNCS.PHASECHK.TRANS64.TRYWAIT P0, [R6+URZ], R5 ;  /* 0x00000005060075a7 */ /* 0x000e62000800017f */
[----:B------:R-:W-:-:S05]  /*b480*/  VIADD R0, R0, 0x1 ;  /* 0x0000000100007836 */ /* 0x000fca0000000000 */
[----:B------:R-:W-:-:S04]  /*b490*/  ISETP.NE.AND P1, PT, R0, 0x4, PT ;  /* 0x000000040000780c */ /* 0x000fc80003f25270 */
[----:B------:R-:W-:Y:S02]  /*b4a0*/  SEL R2, RZ, 0x1, P1 ;  /* 0x00000001ff027807 */ /* 0x000fe40000800000 */
[----:B------:R-:W-:Y:S02]  /*b4b0*/  SEL R0, R0, RZ, P1 ;  /* 0x000000ff00007207 */ /* 0x000fe40000800000 */
[----:B------:R-:W-:Y:S01]  /*b4c0*/  LOP3.LUT R2, R7, R2, RZ, 0x3c, !PT ;  /* 0x0000000207027212 */ /* 0x000fe200078e3cff */
[----:B-1----:R-:W-:Y:S06]  /*b4d0*/  @!P0 BRA `(.L_x_313) ;  /* 0x0000000000f08947 */ /* 0x002fec0003800000 */
.L_x_326:
[----:B------:R-:W-:Y:S01]  /*b4e0*/  IMAD R3, R0, 0x8, R3 ;  /* 0x0000000800037824 */ /* 0x000fe200078e0203 */
[----:B------:R-:W-:-:S07]  /*b4f0*/  SHF.L.U32 R0, R2, 0x1f, RZ ;  /* 0x0000001f02007819 */ /* 0x000fce00000006ff */
.L_x_314:
[----:B--2---:R2:W3:Y:S02]  /*b500*/  SYNCS.PHASECHK.TRANS64.TRYWAIT P0, [R3+URZ], R0 ;  /* 0x00000000030075a7 */ /* 0x0044e4000800017f */
[----:B---3--:R-:W-:Y:S05]  /*b510*/  @!P0 NANOSLEEP.SYNCS 0x989680 ;  /* 0x009896800000895d */ /* 0x008fea0003900000 */
[----:B------:R-:W3:Y:S02]  /*b520*/  @!P0 SYNCS.PHASECHK.TRANS64 P0, [R3+URZ], R0 ;  /* 0x00000000030085a7 */ /* 0x000ee4000800007f */
[----:B---3--:R-:W-:Y:S05]  /*b530*/  @!P0 BRA `(.L_x_314) ;  /* 0xfffffffc00f08947 */ /* 0x008fea000383ffff */
.L_x_309:
[----:B------:R-:W-:Y:S05]  /*b540*/  BSYNC B0 ;  /* 0x0000000000007941 */ /* 0x000fea0003800000 */
.L_x_308:
[----:B------:R-:W-:Y:S05]  /*b550*/  EXIT ;  /* 0x000000000000794d */ /* 0x000fea0003800000 */
.L_x_18:
[----:B0-----:R0:W1:Y:S02]  /*b560*/  SYNCS.PHASECHK.TRANS64.TRYWAIT P0, [R158+URZ], R3 ;  /* 0x000000039e0075a7 */ /* 0x001064000800017f */
[----:B-1----:R-:W-:Y:S05]  /*b570*/  @!P0 NANOSLEEP.SYNCS 0x989680 ;  /* 0x009896800000895d */ /* 0x002fea0003900000 */
[----:B------:R-:W1:Y:S02]  /*b580*/  @!P0 SYNCS.PHASECHK.TRANS64 P0, [R158+URZ], R3 ;  /* 0x000000039e0085a7 */ /* 0x000e64000800007f */
[----:B-1----:R-:W-:Y:S05]  /*b590*/  @!P0 BRA `(.L_x_18) ;  /* 0xfffffffc00f08947 */ /* 0x002fea000383ffff */
[----:B------:R-:W-:Y:S05]  /*b5a0*/  BRA `(.L_x_315) ;  /* 0xffffff6000707947 */ /* 0x000fea000383ffff */
.L_x_23:
[----:B-1----:R1:W2:Y:S02]  /*b5b0*/  SYNCS.PHASECHK.TRANS64.TRYWAIT P1, [R3+URZ], R0 ;  /* 0x00000000030075a7 */ /* 0x0022a4000802017f */
[----:B--2---:R-:W-:Y:S05]  /*b5c0*/  @!P1 NANOSLEEP.SYNCS 0x989680 ;  /* 0x009896800000995d */ /* 0x004fea0003900000 */
[----:B------:R-:W2:Y:S02]  /*b5d0*/  @!P1 SYNCS.PHASECHK.TRANS64 P1, [R3+URZ], R0 ;  /* 0x00000000030095a7 */ /* 0x000ea4000802007f */
[----:B--2---:R-:W-:Y:S05]  /*b5e0*/  @!P1 BRA `(.L_x_23) ;  /* 0xfffffffc00f09947 */ /* 0x004fea000383ffff */
[----:B------:R-:W-:Y:S05]  /*b5f0*/  BRA `(.L_x_22) ;  /* 0xffffff6000e07947 */ /* 0x000fea000383ffff */
.L_x_28:
[----:B-1----:R-:W-:-:S04]  /*b600*/  IMAD.U32 R5, RZ, RZ, UR4 ;  /* 0x00000004ff057e24 */ /* 0x002fc8000f8e00ff */
[----:B------:R1:W2:Y:S03]  /*b610*/  SYNCS.PHASECHK.TRANS64.TRYWAIT P1, [R5+URZ], R4 ;  /* 0x00000004050075a7 */ /* 0x0002a6000802017f */
[----:B--2---:R-:W-:Y:S05]  /*b620*/  @!P1 NANOSLEEP.SYNCS 0x989680 ;  /* 0x009896800000995d */ /* 0x004fea0003900000 */
[----:B------:R-:W2:Y:S02]  /*b630*/  @!P1 SYNCS.PHASECHK.TRANS64 P1, [R5+URZ], R4 ;  /* 0x00000004050095a7 */ /* 0x000ea4000802007f */
[----:B--2---:R-:W-:Y:S05]  /*b640*/  @!P1 BRA `(.L_x_28) ;  /* 0xfffffffc00ec9947 */ /* 0x004fea000383ffff */
[----:B------:R-:W-:Y:S05]  /*b650*/  BRA `(.L_x_27) ;  /* 0xffffff6400747947 */ /* 0x000fea000383ffff */
.L_x_34:
[----:B0-----:R0:W1:Y:S02]  /*b660*/  SYNCS.PHASECHK.TRANS64.TRYWAIT P0, [R158+URZ+0x10], R3 ;  /* 0x000010039e0075a7 */ /* 0x001064000800017f */
[----:B-1----:R-:W-:Y:S05]  /*b670*/  @!P0 NANOSLEEP.SYNCS 0x989680 ;  /* 0x009896800000895d */ /* 0x002fea0003900000 */
[----:B------:R-:W1:Y:S02]  /*b680*/  @!P0 SYNCS.PHASECHK.TRANS64 P0, [R158+URZ+0x10], R3 ;  /* 0x000010039e0085a7 */ /* 0x000e64000800007f */
[----:B-1----:R-:W-:Y:S05]  /*b690*/  @!P0 BRA `(.L_x_34) ;  /* 0xfffffffc00f08947 */ /* 0x002fea000383ffff */
[----:B------:R-:W-:Y:S05]  /*b6a0*/  BRA `(.L_x_316) ;  /* 0xffffff6800887947 */ /* 0x000fea000383ffff */
.L_x_295:
[----:B------:R-:W-:Y:S01]  /*b6b0*/  BSSY B1, `(.L_x_317) ;  /* 0x0000006000017945 */ /* 0x000fe20003800000 */
[----:B------:R-:W-:-:S07]  /*b6c0*/  IMAD.MOV.U32 R15, RZ, RZ, -0x1 ;  /* 0xffffffffff0f7424 */ /* 0x000fce00078e00ff */
[----:B------:R-:W-:Y:S05]  /*b6d0*/  WARPSYNC.COLLECTIVE R15, `(.L_x_318) ;  /* 0x000000000f0c7348 */ /* 0x000fea0003c00000 */
[----:B------:R-:W-:Y:S02]  /*b6e0*/  ELECT P6, UR62, PT ;  /* 0x00000000003e782f */ /* 0x000fe400038c0000 */
[----:B------:R-:W-:Y:S01]  /*b6f0*/  MOV R14, UR62 ;  /* 0x0000003e000e7c02 */ /* 0x000fe20008000f00 */
[----:B------:R-:W-:Y:S10]  /*b700*/  ENDCOLLECTIVE ;  /* 0x000000000000791b */ /* 0x000ff40003800000 */
.L_x_318:
[----:B------:R-:W-:Y:S05]  /*b710*/  BSYNC B1 ;  /* 0x0000000000017941 */ /* 0x000fea0003800000 */
.L_x_317:
[----:B------:R-:W-:Y:S05]  /*b720*/  BRA `(.L_x_319) ;  /* 0xffffffec00f07947 */ /* 0x000fea000383ffff */
.L_x_298:
[----:B0-----:R0:W1:Y:S02]  /*b730*/  SYNCS.PHASECHK.TRANS64.TRYWAIT P1, [R12+URZ+0x20], R3 ;  /* 0x000020030c0075a7 */ /* 0x001064000802017f */
[----:B-1----:R-:W-:Y:S05]  /*b740*/  @!P1 NANOSLEEP.SYNCS 0x989680 ;  /* 0x009896800000995d */ /* 0x002fea0003900000 */
[----:B------:R-:W1:Y:S02]  /*b750*/  @!P1 SYNCS.PHASECHK.TRANS64 P1, [R12+URZ+0x20], R3 ;  /* 0x000020030c0095a7 */ /* 0x000e64000802007f */
[----:B-1----:R-:W-:Y:S05]  /*b760*/  @!P1 BRA `(.L_x_298) ;  /* 0xfffffffc00f09947 */ /* 0x002fea000383ffff */
[----:B------:R-:W-:Y:S05]  /*b770*/  BRA `(.L_x_320) ;  /* 0xfffffff0002c7947 */ /* 0x000fea000383ffff */
.L_x_307:
[----:B------:R-:W-:Y:S01]  /*b780*/  BSSY B0, `(.L_x_321) ;  /* 0x0000006000007945 */ /* 0x000fe20003800000 */
[----:B------:R-:W-:-:S07]  /*b790*/  IMAD.MOV.U32 R15, RZ, RZ, -0x1 ;  /* 0xffffffffff0f7424 */ /* 0x000fce00078e00ff */
[----:B------:R-:W-:Y:S05]  /*b7a0*/  WARPSYNC.COLLECTIVE R15, `(.L_x_322) ;  /* 0x000000000f0c7348 */ /* 0x000fea0003c00000 */
[----:B------:R-:W-:Y:S02]  /*b7b0*/  ELECT P6, UR62, PT ;  /* 0x00000000003e782f */ /* 0x000fe400038c0000 */
[----:B------:R-:W-:Y:S01]  /*b7c0*/  MOV R14, UR62 ;  /* 0x0000003e000e7c02 */ /* 0x000fe20008000f00 */
[----:B------:R-:W-:Y:S10]  /*b7d0*/  ENDCOLLECTIVE ;  /* 0x000000000000791b */ /* 0x000ff40003800000 */
.L_x_322:
[----:B------:R-:W-:Y:S05]  /*b7e0*/  BSYNC B0 ;  /* 0x0000000000007941 */ /* 0x000fea0003800000 */
.L_x_321:
[----:B------:R-:W-:Y:S05]  /*b7f0*/  BRA `(.L_x_323) ;  /* 0xfffffff800a07947 */ /* 0x000fea000383ffff */
.L_x_311:
[----:B0-----:R0:W1:Y:S02]  /*b800*/  SYNCS.PHASECHK.TRANS64.TRYWAIT P0, [R7+URZ], R2 ;  /* 0x00000002070075a7 */ /* 0x001064000800017f */
[----:B-1----:R-:W-:Y:S05]  /*b810*/  @!P0 NANOSLEEP.SYNCS 0x989680 ;  /* 0x009896800000895d */ /* 0x002fea0003900000 */
[----:B------:R-:W1:Y:S02]  /*b820*/  @!P0 SYNCS.PHASECHK.TRANS64 P0, [R7+URZ], R2 ;  /* 0x00000002070085a7 */ /* 0x000e64000800007f */
[----:B-1----:R-:W-:Y:S05]  /*b830*/  @!P0 BRA `(.L_x_311) ;  /* 0xfffffffc00f08947 */ /* 0x002fea000383ffff */
[----:B------:R-:W-:Y:S05]  /*b840*/  BRA `(.L_x_324) ;  /* 0xfffffff800e47947 */ /* 0x000fea000383ffff */
.L_x_312:
[----:B0-----:R0:W1:Y:S02]  /*b850*/  SYNCS.PHASECHK.TRANS64.TRYWAIT P0, [R9+URZ], R4 ;  /* 0x00000004090075a7 */ /* 0x001064000800017f */
[----:B-1----:R-:W-:Y:S05]  /*b860*/  @!P0 NANOSLEEP.SYNCS 0x989680 ;  /* 0x009896800000895d */ /* 0x002fea0003900000 */
[----:B------:R-:W1:Y:S02]  /*b870*/  @!P0 SYNCS.PHASECHK.TRANS64 P0, [R9+URZ], R4 ;  /* 0x00000004090085a7 */ /* 0x000e64000800007f */
[----:B-1----:R-:W-:Y:S05]  /*b880*/  @!P0 BRA `(.L_x_312) ;  /* 0xfffffffc00f08947 */ /* 0x002fea000383ffff */
[----:B------:R-:W-:Y:S05]  /*b890*/  BRA `(.L_x_325) ;  /* 0xfffffff800f47947 */ /* 0x000fea000383ffff */
.L_x_313:
[----:B-1----:R1:W2:Y:S02]  /*b8a0*/  SYNCS.PHASECHK.TRANS64.TRYWAIT P0, [R6+URZ], R5 ;  /* 0x00000005060075a7 */ /* 0x0022a4000800017f */
[----:B--2---:R-:W-:Y:S05]  /*b8b0*/  @!P0 NANOSLEEP.SYNCS 0x989680 ;  /* 0x009896800000895d */ /* 0x004fea0003900000 */
[----:B------:R-:W2:Y:S02]  /*b8c0*/  @!P0 SYNCS.PHASECHK.TRANS64 P0, [R6+URZ], R5 ;  /* 0x00000005060085a7 */ /* 0x000ea4000800007f */
[----:B--2---:R-:W-:Y:S05]  /*b8d0*/  @!P0 BRA `(.L_x_313) ;  /* 0xfffffffc00f08947 */ /* 0x004fea000383ffff */
[----:B------:R-:W-:Y:S05]  /*b8e0*/  BRA `(.L_x_326) ;  /* 0xfffffff800fc7947 */ /* 0x000fea000383ffff */
.L_x_327:
[----:B------:R-:W-:-:S00]  /*b8f0*/  BRA `(.L_x_327) ;  /* 0xfffffffc00fc7947 */ /* 0x000fc0000383ffff */
[----:B------:R-:W-:-:S00]  /*b900*/  NOP ;  /* 0x0000000000007918 */ /* 0x000fc00000000000 */
[----:B------:R-:W-:-:S00]  /*b910*/  NOP ;  /* 0x0000000000007918 */ /* 0x000fc00000000000 */
[----:B------:R-:W-:-:S00]  /*b920*/  NOP ;  /* 0x0000000000007918 */ /* 0x000fc00000000000 */
[----:B------:R-:W-:-:S00]  /*b930*/  NOP ;  /* 0x0000000000007918 */ /* 0x000fc00000000000 */
[----:B------:R-:W-:-:S00]  /*b940*/  NOP ;  /* 0x0000000000007918 */ /* 0x000fc00000000000 */
[----:B------:R-:W-:-:S00]  /*b950*/  NOP ;  /* 0x0000000000007918 */ /* 0x000fc00000000000 */
[----:B------:R-:W-:-:S00]  /*b960*/  NOP ;  /* 0x0000000000007918 */ /* 0x000fc00000000000 */
[----:B------:R-:W-:-:S00]  /*b970*/  NOP ;  /* 0x0000000000007918 */ /* 0x000fc00000000000 */
.L_x_328:


//--------------------- .nv.global.init           --------------------------
	.section	.nv.global.init,"aw",@progbits
.nv.global.init:
	.type		$str$22,@object
	.size		$str$22,($str$23 - $str$22)
$str$22:
        /*0000*/ 	.byte	0x6b, 0x5f, 0x74, 0x69, 0x6c, 0x65, 0x5f, 0x63, 0x6f, 0x75, 0x6e, 0x74, 0x20, 0x3e, 0x3d, 0x20
        /*0010*/ 	.byte	0x31, 0x00
	.type		$str$23,@object
	.size		$str$23,(__unnamed_1 - $str$23)
$str$23:
        /*0012*/ 	.byte	0x2f, 0x74, 0x6d, 0x70, 0x2f, 0x63, 0x75, 0x74, 0x6c, 0x61, 0x73, 0x73, 0x5f, 0x73, 0x77, 0x65
        /*0022*/ 	.byte	0x65, 0x70, 0x5f, 0x73, 0x72, 0x63, 0x2f, 0x69, 0x6e, 0x63, 0x6c, 0x75, 0x64, 0x65, 0x2f, 0x63
        /*0032*/ 	.byte	0x75, 0x74, 0x6c, 0x61, 0x73, 0x73, 0x2f, 0x67, 0x65, 0x6d, 0x6d, 0x2f, 0x63, 0x6f, 0x6c, 0x6c
        /*0042*/ 	.byte	0x65, 0x63, 0x74, 0x69, 0x76, 0x65, 0x2f, 0x73, 0x6d, 0x39, 0x30, 0x5f, 0x6d, 0x6d, 0x61, 0x5f
        /*0052*/ 	.byte	0x74, 0x6d, 0x61, 0x5f, 0x67, 0x6d, 0x6d, 0x61, 0x5f, 0x73, 0x73, 0x5f, 0x77, 0x61, 0x72, 0x70
        /*0062*/ 	.byte	0x73, 0x70, 0x65, 0x63, 0x69, 0x61, 0x6c, 0x69, 0x7a, 0x65, 0x64, 0x2e, 0x68, 0x70, 0x70, 0x00
	.type		__unnamed_1,@object
	.size		__unnamed_1,(.L_0 - __unnamed_1)
__unnamed_1:
        /*0072*/ 	.byte	0x76, 0x6f, 0x69, 0x64, 0x20, 0x63, 0x75, 0x74, 0x6c, 0x61, 0x73, 0x73, 0x3a, 0x3a, 0x67, 0x65
        /* <DEDUP_REMOVED lines=180> */
        /*0bc2*/ 	.byte	0x5d, 0x00
.L_0:


//--------------------- .nv.shared._ZN7cutlass13device_kernelINS_4gemm6kernel13GemmUniversalIN4cute5tupleIJiiiiEEENS1_10collective13CollectiveMmaINS1_34MainloopSm90TmaGmmaWarpSpecializedILi4ENS5_IJNS4_1CILi1EEENSA_ILi2EEESB_EEENS1_32KernelTmaWarpSpecializedPingpongEEENS5_IJNSA_ILi64EEENSA_ILi256EEENSA_ILi32EEEEEENS_6half_tENS5_IJlSB_lEEESK_SL_NS4_8TiledMMAINS4_8MMA_AtomIJNS4_4SM904GMMA26MMA_64x256x16_F32F16F16_SSILNSP_5MajorE0ELSR_0ELNSP_7ScaleInE1ELSS_1EEEEEENS4_6LayoutINS5_IJSB_SB_SB_EEENS5_IJNSA_ILi0EEESX_SX_EEEEENS5_IJNS4_10UnderscoreES10_S10_EEEEENS4_23SM90_TMA_LOAD_MULTICASTENS4_14ComposedLayoutINS4_7SwizzleILi2ELi4ELi3EEENS4_18smem_ptr_flag_bitsILi16EEENSV_INS5_IJNSA_ILi8EEESI_EEENS5_IJSI_SB_EEEEEEEvNS4_8identityENS4_13SM90_TMA_LOADES1D_vS1E_EENS_8epilogue10collective6detail29Sm90TmaWarpSpecializedAdapterINS1I_15DefaultEpilogueISK_SL_SL_NS1H_6thread17LinearCombinationISK_Li1EffLNS1M_9ScaleType4KindE0ELNS_15FloatRoundStyleE2ESK_EENS1_15EpilogueDefaultEEEEEvvEEEEvNT_6ParamsE --------------------------
	.section	.nv.shared._ZN7cutlass13device_kernelINS_4gemm6kernel13GemmUniversalIN4cute5tupleIJiiiiEEENS1_10collective13CollectiveMmaINS1_34MainloopSm90TmaGmmaWarpSpecializedILi4ENS5_IJNS4_1CILi1EEENSA_ILi2EEESB_EEENS1_32KernelTmaWarpSpecializedPingpongEEENS5_IJNSA_ILi64EEENSA_ILi256EEENSA_ILi32EEEEEENS_6half_tENS5_IJlSB_lEEESK_SL_NS4_8TiledMMAINS4_8MMA_AtomIJNS4_4SM904GMMA26MMA_64x256x16_F32F16F16_SSILNSP_5MajorE0ELSR_0ELNSP_7ScaleInE1ELSS_1EEEEEENS4_6LayoutINS5_IJSB_SB_SB_EEENS5_IJNSA_ILi0EEESX_SX_EEEEENS5_IJNS4_10UnderscoreES10_S10_EEEEENS4_23SM90_TMA_LOAD_MULTICASTENS4_14ComposedLayoutINS4_7SwizzleILi2ELi4ELi3EEENS4_18smem_ptr_flag_bitsILi16EEENSV_INS5_IJNSA_ILi8EEESI_EEENS5_IJSI_SB_EEEEEEEvNS4_8identityENS4_13SM90_TMA_LOADES1D_vS1E_EENS_8epilogue10collective6detail29Sm90TmaWarpSpecializedAdapterINS1I_15DefaultEpilogueISK_SL_SL_NS1H_6thread17LinearCombinationISK_Li1EffLNS1M_9ScaleType4KindE0ELNS_15FloatRoundStyleE2ESK_EENS1_15EpilogueDefaultEEEEEvvEEEEvNT_6ParamsE,"aw",@nobits
	.sectionflags	@""
	.align	16
	.zero		1024


//--------------------- .nv.shared.reserved.0     --------------------------
	.section	.nv.shared.reserved.0,"aw",@nobits
	.weak		__nv_reservedSMEM_offset_0_alias
	.size		__nv_reservedSMEM_offset_0_alias, 0, 0
	.other		__nv_reservedSMEM_offset_0_alias,@"STO_CUDA_RESERVED_SHARED STV_DEFAULT"
__nv_reservedSMEM_offset_0_alias:
	.zero		0


//--------------------- .nv.global                --------------------------
	.section	.nv.global,"aw",@nobits
.nv.global:
	.type		_ZN39_INTERNAL_c96703da_4_k_cu_67c27dba_30844cute1_E,@object
	.size		_ZN39_INTERNAL_c96703da_4_k_cu_67c27dba_30844cute1_E,(_ZN39_INTERNAL_c96703da_4_k_cu_67c27dba_30844cuda3std3__45__cpo6cbeginE - _ZN39_INTERNAL_c96703da_4_k_cu_67c27dba_30844cute1_E)
_ZN39_INTERNAL_c96703da_4_k_cu_67c27dba_30844cute1_E:
	.zero		1
	.type		_ZN39_INTERNAL_c96703da_4_k_cu_67c27dba_30844cuda3std3__45__cpo6cbeginE,@object
	.size		_ZN39_INTERNAL_c96703da_4_k_cu_67c27dba_30844cuda3std3__45__cpo6cbeginE,(_ZN39_INTERNAL_c96703da_4_k_cu_67c27dba_30844cuda3std3__48in_placeE - _ZN39_INTERNAL_c96703da_4_k_cu_67c27dba_30844cuda3std3__45__cpo6cbeginE)
_ZN39_INTERNAL_c96703da_4_k_cu_67c27dba_30844cuda3std3__45__cpo6cbeginE:
	.zero		1
	.type		_ZN39_INTERNAL_c96703da_4_k_cu_67c27dba_30844cuda3std3__48in_placeE,@object
	.size		_ZN39_INTERNAL_c96703da_4_k_cu_67c27dba_30844cuda3std3__48in_placeE,(_ZN39_INTERNAL_c96703da_4_k_cu_67c27dba_30844cuda3std6ranges3__45__cpo9iter_moveE - _ZN39_INTERNAL_c96703da_4_k_cu_67c27dba_30844cuda3std3__48in_placeE)
_ZN39_INTERNAL_c96703da_4_k_cu_67c27dba_30844cuda3std3__48in_placeE:
	.zero		1
	.type		_ZN39_INTERNAL_c96703da_4_k_cu_67c27dba_30844cuda3std6ranges3__45__cpo9iter_moveE,@object
	.size		_ZN39_INTERNAL_c96703da_4_k_cu_67c27dba_30844cuda3std6ranges3__45__cpo9iter_moveE,(_ZN39_INTERNAL_c96703da_4_k_cu_67c27dba_30844cuda3std3__45__cpo5beginE - _ZN39_INTERNAL_c96703da_4_k_cu_67c27dba_30844cuda3std6ranges3__45__cpo9iter_moveE)
_ZN39_INTERNAL_c96703da_4_k_cu_67c27dba_30844cuda3std6ranges3__45__cpo9iter_moveE:
	.zero		1
	.type		_ZN39_INTERNAL_c96703da_4_k_cu_67c27dba_30844cuda3std3__45__cpo5beginE,@object
	.size		_ZN39_INTERNAL_c96703da_4_k_cu_67c27dba_30844cuda3std3__45__cpo5beginE,(_ZN39_INTERNAL_c96703da_4_k_cu_67c27dba_30844cuda3std3__441_GLOBAL__N__c96703da_4_k_cu_67c27dba_30846ignoreE - _ZN39_INTERNAL_c96703da_4_k_cu_67c27dba_30844cuda3std3__45__cpo5beginE)
_ZN39_INTERNAL_c96703da_4_k_cu_67c27dba_30844cuda3std3__45__cpo5beginE:
	.zero		1
	.type		_ZN39_INTERNAL_c96703da_4_k_cu_67c27dba_30844cuda3std3__441_GLOBAL__N__c96703da_4_k_cu_67c27dba_30846ignoreE,@object
	.size		_ZN39_INTERNAL_c96703da_4_k_cu_67c27dba_30844cuda3std3__441_GLOBAL__N__c96703da_4_k_cu_67c27dba_30846ignoreE,(_ZN39_INTERNAL_c96703da_4_k_cu_67c27dba_30844cute7productE - _ZN39_INTERNAL_c96703da_4_k_cu_67c27dba_30844cuda3std3__441_GLOBAL__N__c96703da_4_k_cu_67c27dba_30846ignoreE)
_ZN39_INTERNAL_c96703da_4_k_cu_67c27dba_30844cuda3std3__441_GLOBAL__N__c96703da_4_k_cu_67c27dba_30846ignoreE:
	.zero		1
	.type		_ZN39_INTERNAL_c96703da_4_k_cu_67c27dba_30844cute7productE,@object
	.size		_ZN39_INTERNAL_c96703da_4_k_cu_67c27dba_30844cute7productE,(_ZN39_INTERNAL_c96703da_4_k_cu_67c27dba_30844cuda3std3__45__cpo3endE - _ZN39_INTERNAL_c96703da_4_k_cu_67c27dba_30844cute7productE)
_ZN39_INTERNAL_c96703da_4_k_cu_67c27dba_30844cute7productE:
	.zero		1
	.type		_ZN39_INTERNAL_c96703da_4_k_cu_67c27dba_30844cuda3std3__45__cpo3endE,@object
	.size		_ZN39_INTERNAL_c96703da_4_k_cu_67c27dba_30844cuda3std3__45__cpo3endE,(_ZN39_INTERNAL_c96703da_4_k_cu_67c27dba_30844cuda3std3__419piecewise_constructE - _ZN39_INTERNAL_c96703da_4_k_cu_67c27dba_30844cuda3std3__45__cpo3endE)
_ZN39_INTERNAL_c96703da_4_k_cu_67c27dba_30844cuda3std3__45__cpo3endE:
	.zero		1
	.type		_ZN39_INTERNAL_c96703da_4_k_cu_67c27dba_30844cuda3std3__419piecewise_constructE,@object
	.size		_ZN39_INTERNAL_c96703da_4_k_cu_67c27dba_30844cuda3std3__419piecewise_constructE,(_ZN39_INTERNAL_c96703da_4_k_cu_67c27dba_30844cuda3std3__45__cpo4cendE - _ZN39_INTERNAL_c96703da_4_k_cu_67c27dba_30844cuda3std3__419piecewise_constructE)
_ZN39_INTERNAL_c96703da_4_k_cu_67c27dba_30844cuda3std3__419piecewise_constructE:
	.zero		1
	.type		_ZN39_INTERNAL_c96703da_4_k_cu_67c27dba_30844cuda3std3__45__cpo4cendE,@object
	.size		_ZN39_INTERNAL_c96703da_4_k_cu_67c27dba_30844cuda3std3__45__cpo4cendE,(_ZN39_INTERNAL_c96703da_4_k_cu_67c27dba_30844cuda3std6ranges3__45__cpo4swapE - _ZN39_INTERNAL_c96703da_4_k_cu_67c27dba_30844cuda3std3__45__cpo4cendE)
_ZN39_INTERNAL_c96703da_4_k_cu_67c27dba_30844cuda3std3__45__cpo4cendE:
	.zero		1
	.type		_ZN39_INTERNAL_c96703da_4_k_cu_67c27dba_30844cuda3std6ranges3__45__cpo4swapE,@object
	.size		_ZN39_INTERNAL_c96703da_4_k_cu_67c27dba_30844cuda3std6ranges3__45__cpo4swapE,(.L_8 - _ZN39_INTERNAL_c96703da_4_k_cu_67c27dba_30844cuda3std6ranges3__45__cpo4swapE)
_ZN39_INTERNAL_c96703da_4_k_cu_67c27dba_30844cuda3std6ranges3__45__cpo4swapE:
	.zero		1
.L_8:


//--------------------- .nv.constant0._ZN7cutlass13device_kernelINS_4gemm6kernel13GemmUniversalIN4cute5tupleIJiiiiEEENS1_10collective13CollectiveMmaINS1_34MainloopSm90TmaGmmaWarpSpecializedILi4ENS5_IJNS4_1CILi1EEENSA_ILi2EEESB_EEENS1_32KernelTmaWarpSpecializedPingpongEEENS5_IJNSA_ILi64EEENSA_ILi256EEENSA_ILi32EEEEEENS_6half_tENS5_IJlSB_lEEESK_SL_NS4_8TiledMMAINS4_8MMA_AtomIJNS4_4SM904GMMA26MMA_64x256x16_F32F16F16_SSILNSP_5MajorE0ELSR_0ELNSP_7ScaleInE1ELSS_1EEEEEENS4_6LayoutINS5_IJSB_SB_SB_EEENS5_IJNSA_ILi0EEESX_SX_EEEEENS5_IJNS4_10UnderscoreES10_S10_EEEEENS4_23SM90_TMA_LOAD_MULTICASTENS4_14ComposedLayoutINS4_7SwizzleILi2ELi4ELi3EEENS4_18smem_ptr_flag_bitsILi16EEENSV_INS5_IJNSA_ILi8EEESI_EEENS5_IJSI_SB_EEEEEEEvNS4_8identityENS4_13SM90_TMA_LOADES1D_vS1E_EENS_8epilogue10collective6detail29Sm90TmaWarpSpecializedAdapterINS1I_15DefaultEpilogueISK_SL_SL_NS1H_6thread17LinearCombinationISK_Li1EffLNS1M_9ScaleType4KindE0ELNS_15FloatRoundStyleE2ESK_EENS1_15EpilogueDefaultEEEEEvvEEEEvNT_6ParamsE --------------------------
	.section	.nv.constant0._ZN7cutlass13device_kernelINS_4gemm6kernel13GemmUniversalIN4cute5tupleIJiiiiEEENS1_10collective13CollectiveMmaINS1_34MainloopSm90TmaGmmaWarpSpecializedILi4ENS5_IJNS4_1CILi1EEENSA_ILi2EEESB_EEENS1_32KernelTmaWarpSpecializedPingpongEEENS5_IJNSA_ILi64EEENSA_ILi256EEENSA_ILi32EEEEEENS_6half_tENS5_IJlSB_lEEESK_SL_NS4_8TiledMMAINS4_8MMA_AtomIJNS4_4SM904GMMA26MMA_64x256x16_F32F16F16_SSILNSP_5MajorE0ELSR_0ELNSP_7ScaleInE1ELSS_1EEEEEENS4_6LayoutINS5_IJSB_SB_SB_EEENS5_IJNSA_ILi0EEESX_SX_EEEEENS5_IJNS4_10UnderscoreES10_S10_EEEEENS4_23SM90_TMA_LOAD_MULTICASTENS4_14ComposedLayoutINS4_7SwizzleILi2ELi4ELi3EEENS4_18smem_ptr_flag_bitsILi16EEENSV_INS5_IJNSA_ILi8EEESI_EEENS5_IJSI_SB_EEEEEEEvNS4_8identityENS4_13SM90_TMA_LOADES1D_vS1E_EENS_8epilogue10collective6detail29Sm90TmaWarpSpecializedAdapterINS1I_15DefaultEpilogueISK_SL_SL_NS1H_6thread17LinearCombinationISK_Li1EffLNS1M_9ScaleType4KindE0ELNS_15FloatRoundStyleE2ESK_EENS1_15EpilogueDefaultEEEEEvvEEEEvNT_6ParamsE,"a",@progbits
	.sectionflags	@""
	.align	4
.nv.constant0._ZN7cutlass13device_kernelINS_4gemm6kernel13GemmUniversalIN4cute5tupleIJiiiiEEENS1_10collective13CollectiveMmaINS1_34MainloopSm90TmaGmmaWarpSpecializedILi4ENS5_IJNS4_1CILi1EEENSA_ILi2EEESB_EEENS1_32KernelTmaWarpSpecializedPingpongEEENS5_IJNSA_ILi64EEENSA_ILi256EEENSA_ILi32EEEEEENS_6half_tENS5_IJlSB_lEEESK_SL_NS4_8TiledMMAINS4_8MMA_AtomIJNS4_4SM904GMMA26MMA_64x256x16_F32F16F16_SSILNSP_5MajorE0ELSR_0ELNSP_7ScaleInE1ELSS_1EEEEEENS4_6LayoutINS5_IJSB_SB_SB_EEENS5_IJNSA_ILi0EEESX_SX_EEEEENS5_IJNS4_10UnderscoreES10_S10_EEEEENS4_23SM90_TMA_LOAD_MULTICASTENS4_14ComposedLayoutINS4_7SwizzleILi2ELi4ELi3EEENS4_18smem_ptr_flag_bitsILi16EEENSV_INS5_IJNSA_ILi8EEESI_EEENS5_IJSI_SB_EEEEEEEvNS4_8identityENS4_13SM90_TMA_LOADES1D_vS1E_EENS_8epilogue10collective6detail29Sm90TmaWarpSpecializedAdapterINS1I_15DefaultEpilogueISK_SL_SL_NS1H_6thread17LinearCombinationISK_Li1EffLNS1M_9ScaleType4KindE0ELNS_15FloatRoundStyleE2ESK_EENS1_15EpilogueDefaultEEEEEvvEEEEvNT_6ParamsE:
	.zero		1664


//--------------------- SYMBOLS --------------------------

	.type		.nv.reservedSmem.offset0,@object
	.size		.nv.reservedSmem.offset0,0x4
	.type		__assertfail,@function
